//
// Generated by NVIDIA NVVM Compiler
//
// Compiler Build ID: CL-36424714
// Cuda compilation tools, release 13.0, V13.0.88
// Based on NVVM 20.0.0
//

.version 9.0
.target sm_100
.address_size 64

.extern .func  (.param .b32 func_retval0) vprintf
(
	.param .b64 vprintf_param_0,
	.param .b64 vprintf_param_1
)
;
.global .align 1 .b8 $str[8] = {101, 114, 114, 111, 114, 33, 10};
.global .align 1 .b8 $str$1[34] = {105, 110, 100, 101, 120, 91, 37, 48, 50, 100, 93, 32, 98, 97, 115, 101, 91, 37, 100, 93, 32, 114, 101, 99, 67, 111, 117, 110, 116, 32, 37, 100, 10};
.global .align 1 .b8 $str$2[14] = {78, 101, 120, 116, 32, 80, 97, 116, 104, 32, 37, 100, 10};
.global .align 1 .b8 $str$3[24] = {77, 101, 109, 111, 114, 121, 32, 65, 108, 108, 111, 99, 97, 116, 105, 111, 110, 32, 69, 114, 114, 111, 114};

.func _Z16computeRecursiveP4gridP4pathPS2_iiPS0_i(
	.param .b64 _Z16computeRecursiveP4gridP4pathPS2_iiPS0_i_param_0,
	.param .b64 _Z16computeRecursiveP4gridP4pathPS2_iiPS0_i_param_1,
	.param .b64 _Z16computeRecursiveP4gridP4pathPS2_iiPS0_i_param_2,
	.param .b32 _Z16computeRecursiveP4gridP4pathPS2_iiPS0_i_param_3,
	.param .b32 _Z16computeRecursiveP4gridP4pathPS2_iiPS0_i_param_4,
	.param .b64 _Z16computeRecursiveP4gridP4pathPS2_iiPS0_i_param_5,
	.param .b32 _Z16computeRecursiveP4gridP4pathPS2_iiPS0_i_param_6
)
{
	.local .align 8 .b8 	__local_depot0[16];
	.reg .b64 	%SP;
	.reg .b64 	%SPL;
	.reg .pred 	%p<170>;
	.reg .b16 	%rs<82>;
	.reg .b32 	%r<475>;
	.reg .b64 	%rd<331>;

	mov.u64 	%SPL, __local_depot0;
	cvta.local.u64 	%SP, %SPL;
	ld.param.u64 	%rd21, [_Z16computeRecursiveP4gridP4pathPS2_iiPS0_i_param_0];
	ld.param.u64 	%rd330, [_Z16computeRecursiveP4gridP4pathPS2_iiPS0_i_param_1];
	ld.param.u64 	%rd329, [_Z16computeRecursiveP4gridP4pathPS2_iiPS0_i_param_2];
	ld.param.u32 	%r154, [_Z16computeRecursiveP4gridP4pathPS2_iiPS0_i_param_3];
	ld.param.u32 	%r155, [_Z16computeRecursiveP4gridP4pathPS2_iiPS0_i_param_4];
	ld.param.u64 	%rd24, [_Z16computeRecursiveP4gridP4pathPS2_iiPS0_i_param_5];
	ld.param.u32 	%r156, [_Z16computeRecursiveP4gridP4pathPS2_iiPS0_i_param_6];
	cvta.to.global.u64 	%rd25, %rd24;
	add.u64 	%rd1, %SPL, 0;
	mov.u32 	%r157, %ctaid.x;
	mov.u32 	%r158, %ntid.x;
	mov.u32 	%r159, %tid.x;
	mad.lo.s32 	%r1, %r157, %r158, %r159;
	mad.lo.s32 	%r2, %r1, 20, %r156;
	mul.wide.s32 	%rd27, %r2, 8;
	add.s64 	%rd2, %rd25, %rd27;
	ld.global.u64 	%rd3, [%rd2+8];
	add.s32 	%r3, %r156, 3;
	ld.u32 	%r4, [%rd330+12];
	ld.global.u64 	%rd4, [%rd2+16];
	ld.u8 	%rs47, [%rd3+24];
	setp.eq.s16 	%p1, %rs47, 49;
	@%p1 bra 	$L__BB0_2;
	ld.u8 	%rs48, [%rd4+24];
	setp.ne.s16 	%p2, %rs48, 49;
	@%p2 bra 	$L__BB0_3;
$L__BB0_2:
	mov.u64 	%rd28, $str;
	cvta.global.u64 	%rd29, %rd28;
	{ // callseq 0, 0
	.param .b64 param0;
	st.param.b64 	[param0], %rd29;
	.param .b64 param1;
	st.param.b64 	[param1], 0;
	.param .b32 retval0;
	call.uni (retval0), 
	vprintf, 
	(
	param0, 
	param1
	);
	ld.param.b32 	%r160, [retval0];
	} // callseq 0
$L__BB0_3:
	ld.u16 	%rs49, [%rd21+8];
	st.u16 	[%rd3+8], %rs49;
	ld.u8 	%rs50, [%rd21+24];
	st.u8 	[%rd3+24], %rs50;
	ld.u16 	%rs63, [%rd21+8];
	setp.lt.s16 	%p3, %rs63, 1;
	@%p3 bra 	$L__BB0_9;
	mov.b32 	%r403, 0;
$L__BB0_5:
	setp.lt.s16 	%p4, %rs63, 1;
	@%p4 bra 	$L__BB0_8;
	mov.b32 	%r404, 0;
	mul.wide.u32 	%rd31, %r403, 8;
$L__BB0_7:
	ld.u64 	%rd30, [%rd21];
	add.s64 	%rd32, %rd30, %rd31;
	ld.u64 	%rd33, [%rd32];
	mul.wide.u32 	%rd34, %r404, 8;
	add.s64 	%rd35, %rd33, %rd34;
	ld.u32 	%r164, [%rd35+4];
	ld.u64 	%rd36, [%rd3];
	add.s64 	%rd37, %rd36, %rd31;
	ld.u64 	%rd38, [%rd37];
	add.s64 	%rd39, %rd38, %rd34;
	st.u32 	[%rd39+4], %r164;
	ld.u64 	%rd40, [%rd21];
	add.s64 	%rd41, %rd40, %rd31;
	ld.u64 	%rd42, [%rd41];
	add.s64 	%rd43, %rd42, %rd34;
	ld.u32 	%r165, [%rd43];
	ld.u64 	%rd44, [%rd3];
	add.s64 	%rd45, %rd44, %rd31;
	ld.u64 	%rd46, [%rd45];
	add.s64 	%rd47, %rd46, %rd34;
	st.u32 	[%rd47], %r165;
	add.s32 	%r404, %r404, 1;
	ld.u16 	%rs63, [%rd21+8];
	cvt.s32.s16 	%r166, %rs63;
	setp.lt.s32 	%p5, %r404, %r166;
	@%p5 bra 	$L__BB0_7;
$L__BB0_8:
	add.s32 	%r403, %r403, 1;
	cvt.s32.s16 	%r167, %rs63;
	setp.lt.s32 	%p6, %r403, %r167;
	@%p6 bra 	$L__BB0_5;
$L__BB0_9:
	ld.u64 	%rd5, [%rd330];
	setp.ne.s64 	%p7, %rd5, 0;
	@%p7 bra 	$L__BB0_11;
	ld.u64 	%rd330, [%rd329];
	add.s64 	%rd329, %rd329, 8;
	st.local.v2.u32 	[%rd1], {%r1, %r2};
	st.local.u32 	[%rd1+8], %r3;
	mov.u64 	%rd48, $str$1;
	cvta.global.u64 	%rd49, %rd48;
	add.u64 	%rd50, %SP, 0;
	{ // callseq 1, 0
	.param .b64 param0;
	st.param.b64 	[param0], %rd49;
	.param .b64 param1;
	st.param.b64 	[param1], %rd50;
	.param .b32 retval0;
	call.uni (retval0), 
	vprintf, 
	(
	param0, 
	param1
	);
	ld.param.b32 	%r168, [retval0];
	} // callseq 1
$L__BB0_11:
	setp.eq.s64 	%p8, %rd3, 0;
	@%p8 bra 	$L__BB0_243;
	ld.u64 	%rd51, [%rd3];
	mul.wide.s32 	%rd52, %r154, 8;
	add.s64 	%rd53, %rd51, %rd52;
	ld.u64 	%rd54, [%rd53];
	mul.wide.s32 	%rd55, %r155, 8;
	add.s64 	%rd10, %rd54, %rd55;
	ld.u32 	%r170, [%rd10];
	setp.gt.s32 	%p9, %r170, -1;
	setp.ne.s32 	%p10, %r170, %r4;
	and.pred  	%p11, %p9, %p10;
	@%p11 bra 	$L__BB0_244;
	setp.lt.s32 	%p12, %r4, 1;
	mov.b32 	%r411, 1;
	@%p12 bra 	$L__BB0_20;
	and.b32  	%r9, %r4, 3;
	setp.lt.u32 	%p13, %r4, 4;
	mov.b32 	%r411, 1;
	@%p13 bra 	$L__BB0_17;
	and.b32  	%r10, %r4, 2147483644;
	mov.b32 	%r406, 0;
	mov.b32 	%r411, 1;
$L__BB0_16:
	shl.b32 	%r411, %r411, 4;
	add.s32 	%r406, %r406, 4;
	setp.ne.s32 	%p14, %r406, %r10;
	@%p14 bra 	$L__BB0_16;
$L__BB0_17:
	setp.eq.s32 	%p15, %r9, 0;
	@%p15 bra 	$L__BB0_20;
	mov.b32 	%r410, 0;
$L__BB0_19:
	.pragma "nounroll";
	shl.b32 	%r411, %r411, 1;
	add.s32 	%r410, %r410, 1;
	setp.ne.s32 	%p16, %r410, %r9;
	@%p16 bra 	$L__BB0_19;
$L__BB0_20:
	ld.u32 	%r178, [%rd10+4];
	and.b32  	%r179, %r178, %r411;
	setp.ne.s32 	%p17, %r179, 0;
	@%p17 bra 	$L__BB0_244;
	st.u32 	[%rd10], %r4;
	ld.u64 	%rd11, [%rd3];
	ld.u16 	%rs5, [%rd3+8];
	cvt.s32.s16 	%r22, %rs5;
	setp.lt.s16 	%p18, %rs5, 1;
	@%p18 bra 	$L__BB0_54;
	and.b32  	%r23, %r22, 3;
	setp.lt.u16 	%p19, %rs5, 4;
	mov.b32 	%r412, 0;
	@%p19 bra 	$L__BB0_33;
	mov.b32 	%r415, 0;
	and.b32  	%r412, %r22, 32764;
$L__BB0_24:
	setp.eq.s32 	%p20, %r415, %r154;
	@%p20 bra 	$L__BB0_26;
	mul.wide.u32 	%rd56, %r415, 8;
	add.s64 	%rd57, %rd11, %rd56;
	ld.u64 	%rd58, [%rd57];
	add.s64 	%rd60, %rd58, %rd55;
	ld.u32 	%r182, [%rd60+4];
	or.b32  	%r183, %r182, %r411;
	st.u32 	[%rd60+4], %r183;
$L__BB0_26:
	add.s32 	%r184, %r415, 1;
	setp.eq.s32 	%p21, %r184, %r154;
	@%p21 bra 	$L__BB0_28;
	mul.wide.u32 	%rd61, %r415, 8;
	add.s64 	%rd62, %rd11, %rd61;
	ld.u64 	%rd63, [%rd62+8];
	add.s64 	%rd65, %rd63, %rd55;
	ld.u32 	%r185, [%rd65+4];
	or.b32  	%r186, %r185, %r411;
	st.u32 	[%rd65+4], %r186;
$L__BB0_28:
	add.s32 	%r187, %r415, 2;
	setp.eq.s32 	%p22, %r187, %r154;
	@%p22 bra 	$L__BB0_30;
	mul.wide.u32 	%rd66, %r415, 8;
	add.s64 	%rd67, %rd11, %rd66;
	ld.u64 	%rd68, [%rd67+16];
	add.s64 	%rd70, %rd68, %rd55;
	ld.u32 	%r188, [%rd70+4];
	or.b32  	%r189, %r188, %r411;
	st.u32 	[%rd70+4], %r189;
$L__BB0_30:
	add.s32 	%r190, %r415, 3;
	setp.eq.s32 	%p23, %r190, %r154;
	@%p23 bra 	$L__BB0_32;
	mul.wide.u32 	%rd71, %r415, 8;
	add.s64 	%rd72, %rd11, %rd71;
	ld.u64 	%rd73, [%rd72+24];
	add.s64 	%rd75, %rd73, %rd55;
	ld.u32 	%r191, [%rd75+4];
	or.b32  	%r192, %r191, %r411;
	st.u32 	[%rd75+4], %r192;
$L__BB0_32:
	add.s32 	%r415, %r415, 4;
	setp.eq.s32 	%p24, %r415, %r412;
	@%p24 bra 	$L__BB0_33;
	bra.uni 	$L__BB0_24;
$L__BB0_33:
	and.b16  	%rs6, %rs5, 3;
	setp.eq.s16 	%p25, %rs6, 0;
	@%p25 bra 	$L__BB0_38;
	mov.b32 	%r414, 0;
	mul.wide.s32 	%rd79, %r155, 8;
$L__BB0_35:
	.pragma "nounroll";
	setp.eq.s32 	%p26, %r412, %r154;
	@%p26 bra 	$L__BB0_37;
	mul.wide.u32 	%rd76, %r412, 8;
	add.s64 	%rd77, %rd11, %rd76;
	ld.u64 	%rd78, [%rd77];
	add.s64 	%rd80, %rd78, %rd79;
	ld.u32 	%r194, [%rd80+4];
	or.b32  	%r195, %r194, %r411;
	st.u32 	[%rd80+4], %r195;
$L__BB0_37:
	add.s32 	%r412, %r412, 1;
	add.s32 	%r414, %r414, 1;
	setp.ne.s32 	%p27, %r414, %r23;
	@%p27 bra 	$L__BB0_35;
$L__BB0_38:
	mul.wide.s32 	%rd81, %r154, 8;
	add.s64 	%rd12, %rd11, %rd81;
	mov.b32 	%r417, 0;
	@%p19 bra 	$L__BB0_49;
	and.b32  	%r417, %r22, 32764;
	mov.b32 	%r416, 0;
$L__BB0_40:
	setp.eq.s32 	%p29, %r416, %r155;
	@%p29 bra 	$L__BB0_42;
	ld.u64 	%rd82, [%rd12];
	mul.wide.u32 	%rd83, %r416, 8;
	add.s64 	%rd84, %rd82, %rd83;
	ld.u32 	%r198, [%rd84+4];
	or.b32  	%r199, %r198, %r411;
	st.u32 	[%rd84+4], %r199;
$L__BB0_42:
	add.s32 	%r200, %r416, 1;
	setp.eq.s32 	%p30, %r200, %r155;
	@%p30 bra 	$L__BB0_44;
	ld.u64 	%rd85, [%rd12];
	mul.wide.u32 	%rd86, %r416, 8;
	add.s64 	%rd87, %rd85, %rd86;
	ld.u32 	%r201, [%rd87+12];
	or.b32  	%r202, %r201, %r411;
	st.u32 	[%rd87+12], %r202;
$L__BB0_44:
	add.s32 	%r203, %r416, 2;
	setp.eq.s32 	%p31, %r203, %r155;
	@%p31 bra 	$L__BB0_46;
	ld.u64 	%rd88, [%rd12];
	mul.wide.u32 	%rd89, %r416, 8;
	add.s64 	%rd90, %rd88, %rd89;
	ld.u32 	%r204, [%rd90+20];
	or.b32  	%r205, %r204, %r411;
	st.u32 	[%rd90+20], %r205;
$L__BB0_46:
	add.s32 	%r206, %r416, 3;
	setp.eq.s32 	%p32, %r206, %r155;
	@%p32 bra 	$L__BB0_48;
	ld.u64 	%rd91, [%rd12];
	mul.wide.u32 	%rd92, %r416, 8;
	add.s64 	%rd93, %rd91, %rd92;
	ld.u32 	%r207, [%rd93+28];
	or.b32  	%r208, %r207, %r411;
	st.u32 	[%rd93+28], %r208;
$L__BB0_48:
	add.s32 	%r416, %r416, 4;
	setp.ne.s32 	%p33, %r416, %r417;
	@%p33 bra 	$L__BB0_40;
$L__BB0_49:
	@%p25 bra 	$L__BB0_54;
	mov.b32 	%r419, 0;
$L__BB0_51:
	.pragma "nounroll";
	setp.eq.s32 	%p35, %r417, %r155;
	@%p35 bra 	$L__BB0_53;
	ld.u64 	%rd94, [%rd12];
	mul.wide.u32 	%rd95, %r417, 8;
	add.s64 	%rd96, %rd94, %rd95;
	ld.u32 	%r210, [%rd96+4];
	or.b32  	%r211, %r210, %r411;
	st.u32 	[%rd96+4], %r211;
$L__BB0_53:
	add.s32 	%r417, %r417, 1;
	add.s32 	%r419, %r419, 1;
	setp.ne.s32 	%p36, %r419, %r23;
	@%p36 bra 	$L__BB0_51;
$L__BB0_54:
	ld.u16 	%rs51, [%rd3+8];
	st.u16 	[%rd4+8], %rs51;
	ld.u8 	%rs52, [%rd3+24];
	st.u8 	[%rd4+24], %rs52;
	ld.u16 	%rs65, [%rd3+8];
	setp.lt.s16 	%p37, %rs65, 1;
	@%p37 bra 	$L__BB0_60;
	mov.b32 	%r420, 0;
$L__BB0_56:
	setp.lt.s16 	%p38, %rs65, 1;
	@%p38 bra 	$L__BB0_59;
	mov.b32 	%r421, 0;
	mul.wide.u32 	%rd98, %r420, 8;
$L__BB0_58:
	ld.u64 	%rd97, [%rd3];
	add.s64 	%rd99, %rd97, %rd98;
	ld.u64 	%rd100, [%rd99];
	mul.wide.u32 	%rd101, %r421, 8;
	add.s64 	%rd102, %rd100, %rd101;
	ld.u32 	%r214, [%rd102+4];
	ld.u64 	%rd103, [%rd4];
	add.s64 	%rd104, %rd103, %rd98;
	ld.u64 	%rd105, [%rd104];
	add.s64 	%rd106, %rd105, %rd101;
	st.u32 	[%rd106+4], %r214;
	ld.u64 	%rd107, [%rd3];
	add.s64 	%rd108, %rd107, %rd98;
	ld.u64 	%rd109, [%rd108];
	add.s64 	%rd110, %rd109, %rd101;
	ld.u32 	%r215, [%rd110];
	ld.u64 	%rd111, [%rd4];
	add.s64 	%rd112, %rd111, %rd98;
	ld.u64 	%rd113, [%rd112];
	add.s64 	%rd114, %rd113, %rd101;
	st.u32 	[%rd114], %r215;
	add.s32 	%r421, %r421, 1;
	ld.u16 	%rs65, [%rd3+8];
	cvt.s32.s16 	%r216, %rs65;
	setp.lt.s32 	%p39, %r421, %r216;
	@%p39 bra 	$L__BB0_58;
$L__BB0_59:
	add.s32 	%r420, %r420, 1;
	cvt.s32.s16 	%r217, %rs65;
	setp.lt.s32 	%p40, %r420, %r217;
	@%p40 bra 	$L__BB0_56;
$L__BB0_60:
	ld.u8 	%rs53, [%rd330+8];
	setp.eq.s16 	%p41, %rs53, 76;
	@%p41 bra 	$L__BB0_74;
	setp.lt.s16 	%p42, %rs65, 1;
	@%p42 bra 	$L__BB0_244;
	mov.b32 	%r448, 0;
	mul.wide.s32 	%rd121, %r155, 8;
	mov.u32 	%r474, %r448;
$L__BB0_63:
	setp.eq.s32 	%p43, %r448, %r154;
	@%p43 bra 	$L__BB0_242;
	mov.b32 	%r450, 0;
	mov.u32 	%r451, %r450;
$L__BB0_65:
	mov.u32 	%r101, %r450;
	setp.gt.s32 	%p44, %r154, %r448;
	add.s32 	%r450, %r101, 1;
	mul.wide.u32 	%rd115, %r101, 4;
	add.s64 	%rd116, %rd330, %rd115;
	ld.u32 	%r221, [%rd116+16];
	neg.s32 	%r222, %r101;
	selp.b32 	%r223, %r222, %r101, %p44;
	add.s32 	%r224, %r223, %r448;
	ld.s16 	%r225, [%rd3+8];
	add.s32 	%r226, %r224, %r225;
	rem.s32 	%r105, %r226, %r225;
	ld.u64 	%rd117, [%rd3];
	mul.wide.s32 	%rd118, %r105, 8;
	add.s64 	%rd119, %rd117, %rd118;
	ld.u64 	%rd120, [%rd119];
	add.s64 	%rd17, %rd120, %rd121;
	ld.u32 	%r227, [%rd17];
	setp.gt.s32 	%p45, %r227, -1;
	setp.ne.s32 	%p46, %r227, %r221;
	mov.b32 	%r457, 1;
	and.pred  	%p47, %p45, %p46;
	@%p47 bra 	$L__BB0_167;
	setp.lt.s32 	%p48, %r221, 1;
	mov.b32 	%r456, 1;
	@%p48 bra 	$L__BB0_166;
	and.b32  	%r106, %r221, 3;
	setp.lt.u32 	%p49, %r221, 4;
	mov.b32 	%r455, 2;
	@%p49 bra 	$L__BB0_71;
	mov.b32 	%r453, 0;
	mov.b32 	%r456, 1;
$L__BB0_69:
	mov.u32 	%r107, %r456;
	shl.b32 	%r456, %r107, 4;
	add.s32 	%r453, %r453, 4;
	and.b32  	%r234, %r221, 2147483644;
	setp.ne.s32 	%p50, %r453, %r234;
	@%p50 bra 	$L__BB0_69;
	shl.b32 	%r455, %r107, 5;
$L__BB0_71:
	setp.eq.s32 	%p51, %r106, 0;
	@%p51 bra 	$L__BB0_166;
	setp.eq.s32 	%p52, %r106, 1;
	@%p52 bra 	$L__BB0_165;
	setp.eq.s32 	%p53, %r106, 2;
	selp.b32 	%r235, 1, 2, %p53;
	shl.b32 	%r456, %r455, %r235;
	bra.uni 	$L__BB0_166;
$L__BB0_74:
	setp.lt.s16 	%p106, %rs65, 1;
	@%p106 bra 	$L__BB0_244;
	mov.b32 	%r422, 0;
	mul.wide.s32 	%rd224, %r154, 8;
	mov.u32 	%r445, %r422;
$L__BB0_76:
	setp.eq.s32 	%p107, %r422, %r155;
	@%p107 bra 	$L__BB0_157;
	mov.b32 	%r424, 0;
	mov.u32 	%r425, %r424;
$L__BB0_78:
	mov.u32 	%r46, %r424;
	setp.gt.s32 	%p108, %r155, %r422;
	add.s32 	%r424, %r46, 1;
	mul.wide.u32 	%rd221, %r46, 4;
	add.s64 	%rd222, %rd330, %rd221;
	ld.u32 	%r312, [%rd222+16];
	neg.s32 	%r313, %r46;
	selp.b32 	%r314, %r313, %r46, %p108;
	add.s32 	%r315, %r314, %r422;
	ld.s16 	%r316, [%rd3+8];
	add.s32 	%r317, %r315, %r316;
	rem.s32 	%r50, %r317, %r316;
	ld.u64 	%rd223, [%rd3];
	add.s64 	%rd225, %rd223, %rd224;
	ld.u64 	%rd226, [%rd225];
	mul.wide.s32 	%rd227, %r50, 8;
	add.s64 	%rd13, %rd226, %rd227;
	ld.u32 	%r318, [%rd13];
	setp.gt.s32 	%p109, %r318, -1;
	setp.ne.s32 	%p110, %r318, %r312;
	mov.b32 	%r431, 1;
	and.pred  	%p111, %p109, %p110;
	@%p111 bra 	$L__BB0_89;
	setp.lt.s32 	%p112, %r312, 1;
	mov.b32 	%r430, 1;
	@%p112 bra 	$L__BB0_88;
	and.b32  	%r51, %r312, 3;
	setp.lt.u32 	%p113, %r312, 4;
	mov.b32 	%r429, 2;
	@%p113 bra 	$L__BB0_84;
	and.b32  	%r324, %r312, 2147483644;
	neg.s32 	%r426, %r324;
	mov.b32 	%r430, 1;
$L__BB0_82:
	mov.u32 	%r54, %r430;
	shl.b32 	%r430, %r54, 4;
	add.s32 	%r426, %r426, 4;
	setp.ne.s32 	%p114, %r426, 0;
	@%p114 bra 	$L__BB0_82;
	shl.b32 	%r429, %r54, 5;
$L__BB0_84:
	setp.eq.s32 	%p115, %r51, 0;
	@%p115 bra 	$L__BB0_88;
	setp.eq.s32 	%p116, %r51, 1;
	@%p116 bra 	$L__BB0_87;
	setp.eq.s32 	%p117, %r51, 2;
	selp.b32 	%r325, 1, 2, %p117;
	shl.b32 	%r430, %r429, %r325;
	bra.uni 	$L__BB0_88;
$L__BB0_87:
	mov.u32 	%r430, %r429;
$L__BB0_88:
	ld.u32 	%r326, [%rd13+4];
	and.b32  	%r431, %r326, %r430;
$L__BB0_89:
	or.b32  	%r425, %r431, %r425;
	setp.ne.s32 	%p118, %r425, 0;
	@%p118 bra 	$L__BB0_138;
	st.u32 	[%rd13], %r312;
	ld.u64 	%rd14, [%rd3];
	ld.u16 	%rs12, [%rd3+8];
	cvt.s32.s16 	%r65, %rs12;
	setp.lt.s32 	%p119, %r312, 1;
	mov.b32 	%r436, 1;
	@%p119 bra 	$L__BB0_99;
	and.b32  	%r66, %r312, 3;
	setp.lt.u32 	%p120, %r312, 4;
	mov.b32 	%r435, 2;
	@%p120 bra 	$L__BB0_95;
	and.b32  	%r67, %r312, 2147483644;
	mov.b32 	%r433, 0;
	mov.b32 	%r436, 1;
$L__BB0_93:
	mov.u32 	%r68, %r436;
	shl.b32 	%r436, %r68, 4;
	add.s32 	%r433, %r433, 4;
	setp.ne.s32 	%p121, %r433, %r67;
	@%p121 bra 	$L__BB0_93;
	shl.b32 	%r435, %r68, 5;
$L__BB0_95:
	setp.eq.s32 	%p122, %r66, 0;
	@%p122 bra 	$L__BB0_99;
	setp.eq.s32 	%p123, %r66, 1;
	@%p123 bra 	$L__BB0_98;
	setp.eq.s32 	%p124, %r66, 2;
	selp.b32 	%r332, 1, 2, %p124;
	shl.b32 	%r436, %r435, %r332;
	bra.uni 	$L__BB0_99;
$L__BB0_98:
	mov.u32 	%r436, %r435;
$L__BB0_99:
	setp.lt.s16 	%p125, %rs12, 1;
	@%p125 bra 	$L__BB0_138;
	setp.lt.u16 	%p126, %rs12, 4;
	mov.b32 	%r437, 0;
	@%p126 bra 	$L__BB0_111;
	mov.b32 	%r438, 0;
$L__BB0_102:
	setp.eq.s32 	%p127, %r438, %r154;
	@%p127 bra 	$L__BB0_104;
	mul.wide.u32 	%rd228, %r438, 8;
	add.s64 	%rd229, %rd14, %rd228;
	ld.u64 	%rd230, [%rd229];
	mul.wide.s32 	%rd231, %r50, 8;
	add.s64 	%rd232, %rd230, %rd231;
	ld.u32 	%r335, [%rd232+4];
	or.b32  	%r336, %r335, %r436;
	st.u32 	[%rd232+4], %r336;
$L__BB0_104:
	add.s32 	%r337, %r438, 1;
	setp.eq.s32 	%p128, %r337, %r154;
	@%p128 bra 	$L__BB0_106;
	mul.wide.u32 	%rd233, %r438, 8;
	add.s64 	%rd234, %rd14, %rd233;
	ld.u64 	%rd235, [%rd234+8];
	mul.wide.s32 	%rd236, %r50, 8;
	add.s64 	%rd237, %rd235, %rd236;
	ld.u32 	%r338, [%rd237+4];
	or.b32  	%r339, %r338, %r436;
	st.u32 	[%rd237+4], %r339;
$L__BB0_106:
	add.s32 	%r340, %r438, 2;
	setp.eq.s32 	%p129, %r340, %r154;
	@%p129 bra 	$L__BB0_108;
	mul.wide.u32 	%rd238, %r438, 8;
	add.s64 	%rd239, %rd14, %rd238;
	ld.u64 	%rd240, [%rd239+16];
	mul.wide.s32 	%rd241, %r50, 8;
	add.s64 	%rd242, %rd240, %rd241;
	ld.u32 	%r341, [%rd242+4];
	or.b32  	%r342, %r341, %r436;
	st.u32 	[%rd242+4], %r342;
$L__BB0_108:
	add.s32 	%r343, %r438, 3;
	setp.eq.s32 	%p130, %r343, %r154;
	@%p130 bra 	$L__BB0_110;
	mul.wide.u32 	%rd243, %r438, 8;
	add.s64 	%rd244, %rd14, %rd243;
	ld.u64 	%rd245, [%rd244+24];
	mul.wide.s32 	%rd246, %r50, 8;
	add.s64 	%rd247, %rd245, %rd246;
	ld.u32 	%r344, [%rd247+4];
	or.b32  	%r345, %r344, %r436;
	st.u32 	[%rd247+4], %r345;
$L__BB0_110:
	add.s32 	%r438, %r438, 4;
	and.b32  	%r437, %r65, 32764;
	setp.eq.s32 	%p131, %r438, %r437;
	@%p131 bra 	$L__BB0_111;
	bra.uni 	$L__BB0_102;
$L__BB0_111:
	and.b16  	%rs13, %rs12, 3;
	setp.eq.s16 	%p132, %rs13, 0;
	@%p132 bra 	$L__BB0_119;
	setp.eq.s32 	%p133, %r437, %r154;
	@%p133 bra 	$L__BB0_114;
	mul.wide.u32 	%rd248, %r437, 8;
	add.s64 	%rd249, %rd14, %rd248;
	ld.u64 	%rd250, [%rd249];
	mul.wide.s32 	%rd251, %r50, 8;
	add.s64 	%rd252, %rd250, %rd251;
	ld.u32 	%r346, [%rd252+4];
	or.b32  	%r347, %r346, %r436;
	st.u32 	[%rd252+4], %r347;
$L__BB0_114:
	setp.eq.s16 	%p134, %rs13, 1;
	@%p134 bra 	$L__BB0_119;
	add.s32 	%r348, %r437, 1;
	setp.eq.s32 	%p135, %r348, %r154;
	@%p135 bra 	$L__BB0_117;
	mul.wide.u32 	%rd253, %r437, 8;
	add.s64 	%rd254, %rd14, %rd253;
	ld.u64 	%rd255, [%rd254+8];
	mul.wide.s32 	%rd256, %r50, 8;
	add.s64 	%rd257, %rd255, %rd256;
	ld.u32 	%r349, [%rd257+4];
	or.b32  	%r350, %r349, %r436;
	st.u32 	[%rd257+4], %r350;
$L__BB0_117:
	add.s32 	%r352, %r437, 2;
	setp.eq.s16 	%p136, %rs13, 2;
	setp.eq.s32 	%p137, %r352, %r154;
	or.pred  	%p138, %p136, %p137;
	@%p138 bra 	$L__BB0_119;
	mul.wide.u32 	%rd258, %r437, 8;
	add.s64 	%rd259, %rd14, %rd258;
	ld.u64 	%rd260, [%rd259+16];
	mul.wide.s32 	%rd261, %r50, 8;
	add.s64 	%rd262, %rd260, %rd261;
	ld.u32 	%r353, [%rd262+4];
	or.b32  	%r354, %r353, %r436;
	st.u32 	[%rd262+4], %r354;
$L__BB0_119:
	add.s64 	%rd15, %rd14, %rd224;
	mov.b32 	%r440, 0;
	@%p126 bra 	$L__BB0_130;
	and.b32  	%r440, %r65, 32764;
	mov.b32 	%r439, 0;
$L__BB0_121:
	setp.eq.s32 	%p140, %r439, %r50;
	@%p140 bra 	$L__BB0_123;
	ld.u64 	%rd264, [%rd15];
	mul.wide.u32 	%rd265, %r439, 8;
	add.s64 	%rd266, %rd264, %rd265;
	ld.u32 	%r357, [%rd266+4];
	or.b32  	%r358, %r357, %r436;
	st.u32 	[%rd266+4], %r358;
$L__BB0_123:
	add.s32 	%r359, %r439, 1;
	setp.eq.s32 	%p141, %r359, %r50;
	@%p141 bra 	$L__BB0_125;
	ld.u64 	%rd267, [%rd15];
	mul.wide.u32 	%rd268, %r439, 8;
	add.s64 	%rd269, %rd267, %rd268;
	ld.u32 	%r360, [%rd269+12];
	or.b32  	%r361, %r360, %r436;
	st.u32 	[%rd269+12], %r361;
$L__BB0_125:
	add.s32 	%r362, %r439, 2;
	setp.eq.s32 	%p142, %r362, %r50;
	@%p142 bra 	$L__BB0_127;
	ld.u64 	%rd270, [%rd15];
	mul.wide.u32 	%rd271, %r439, 8;
	add.s64 	%rd272, %rd270, %rd271;
	ld.u32 	%r363, [%rd272+20];
	or.b32  	%r364, %r363, %r436;
	st.u32 	[%rd272+20], %r364;
$L__BB0_127:
	add.s32 	%r365, %r439, 3;
	setp.eq.s32 	%p143, %r365, %r50;
	@%p143 bra 	$L__BB0_129;
	ld.u64 	%rd273, [%rd15];
	mul.wide.u32 	%rd274, %r439, 8;
	add.s64 	%rd275, %rd273, %rd274;
	ld.u32 	%r366, [%rd275+28];
	or.b32  	%r367, %r366, %r436;
	st.u32 	[%rd275+28], %r367;
$L__BB0_129:
	add.s32 	%r439, %r439, 4;
	setp.ne.s32 	%p144, %r439, %r440;
	@%p144 bra 	$L__BB0_121;
$L__BB0_130:
	@%p132 bra 	$L__BB0_138;
	setp.eq.s32 	%p146, %r440, %r50;
	@%p146 bra 	$L__BB0_133;
	ld.u64 	%rd276, [%rd15];
	mul.wide.u32 	%rd277, %r440, 8;
	add.s64 	%rd278, %rd276, %rd277;
	ld.u32 	%r368, [%rd278+4];
	or.b32  	%r369, %r368, %r436;
	st.u32 	[%rd278+4], %r369;
$L__BB0_133:
	setp.eq.s16 	%p147, %rs13, 1;
	@%p147 bra 	$L__BB0_138;
	add.s32 	%r370, %r440, 1;
	setp.eq.s32 	%p148, %r370, %r50;
	@%p148 bra 	$L__BB0_136;
	ld.u64 	%rd279, [%rd15];
	mul.wide.u32 	%rd280, %r440, 8;
	add.s64 	%rd281, %rd279, %rd280;
	ld.u32 	%r371, [%rd281+12];
	or.b32  	%r372, %r371, %r436;
	st.u32 	[%rd281+12], %r372;
$L__BB0_136:
	add.s32 	%r373, %r440, 2;
	setp.eq.s16 	%p149, %rs13, 2;
	setp.eq.s32 	%p150, %r373, %r50;
	or.pred  	%p151, %p149, %p150;
	@%p151 bra 	$L__BB0_138;
	ld.u64 	%rd282, [%rd15];
	mul.wide.u32 	%rd283, %r440, 8;
	add.s64 	%rd284, %rd282, %rd283;
	ld.u32 	%r374, [%rd284+20];
	or.b32  	%r375, %r374, %r436;
	st.u32 	[%rd284+20], %r375;
$L__BB0_138:
	setp.ne.s32 	%p152, %r424, 3;
	@%p152 bra 	$L__BB0_78;
	@%p118 bra 	$L__BB0_157;
	setp.ne.s32 	%p154, %r445, 0;
	@%p154 bra 	$L__BB0_148;
	ld.global.u64 	%rd16, [%rd2];
	ld.u16 	%rs58, [%rd3+8];
	st.u16 	[%rd16+8], %rs58;
	ld.u8 	%rs59, [%rd3+24];
	st.u8 	[%rd16+24], %rs59;
	ld.u16 	%rs68, [%rd3+8];
	setp.lt.s16 	%p155, %rs68, 1;
	@%p155 bra 	$L__BB0_147;
	mov.b32 	%r441, 0;
$L__BB0_143:
	setp.lt.s16 	%p156, %rs68, 1;
	@%p156 bra 	$L__BB0_146;
	mov.b32 	%r442, 0;
$L__BB0_145:
	ld.u64 	%rd285, [%rd3];
	mul.wide.u32 	%rd286, %r441, 8;
	add.s64 	%rd287, %rd285, %rd286;
	ld.u64 	%rd288, [%rd287];
	mul.wide.u32 	%rd289, %r442, 8;
	add.s64 	%rd290, %rd288, %rd289;
	ld.u32 	%r378, [%rd290+4];
	ld.u64 	%rd291, [%rd16];
	add.s64 	%rd292, %rd291, %rd286;
	ld.u64 	%rd293, [%rd292];
	add.s64 	%rd294, %rd293, %rd289;
	st.u32 	[%rd294+4], %r378;
	ld.u64 	%rd295, [%rd3];
	add.s64 	%rd296, %rd295, %rd286;
	ld.u64 	%rd297, [%rd296];
	add.s64 	%rd298, %rd297, %rd289;
	ld.u32 	%r379, [%rd298];
	ld.u64 	%rd299, [%rd16];
	add.s64 	%rd300, %rd299, %rd286;
	ld.u64 	%rd301, [%rd300];
	add.s64 	%rd302, %rd301, %rd289;
	st.u32 	[%rd302], %r379;
	add.s32 	%r442, %r442, 1;
	ld.u16 	%rs68, [%rd3+8];
	cvt.s32.s16 	%r380, %rs68;
	setp.lt.s32 	%p157, %r442, %r380;
	@%p157 bra 	$L__BB0_145;
$L__BB0_146:
	add.s32 	%r441, %r441, 1;
	cvt.s32.s16 	%r381, %rs68;
	setp.lt.s32 	%p158, %r441, %r381;
	@%p158 bra 	$L__BB0_143;
$L__BB0_147:
	ld.global.u64 	%rd303, [%rd2];
	mov.b16 	%rs60, 49;
	st.u8 	[%rd303+24], %rs60;
$L__BB0_148:
	ld.param.u32 	%r402, [_Z16computeRecursiveP4gridP4pathPS2_iiPS0_i_param_6];
	setp.gt.s32 	%p159, %r402, 11;
	mov.b32 	%r445, 1;
	@%p159 bra 	$L__BB0_157;
	setp.eq.s64 	%p160, %rd5, 0;
	@%p160 bra 	$L__BB0_151;
	ld.u64 	%rd304, [%rd330];
	{ // callseq 5, 0
	.param .b64 param0;
	st.param.b64 	[param0], %rd3;
	.param .b64 param1;
	st.param.b64 	[param1], %rd304;
	.param .b64 param2;
	st.param.b64 	[param2], %rd329;
	.param .b32 param3;
	st.param.b32 	[param3], %r154;
	.param .b32 param4;
	st.param.b32 	[param4], %r50;
	.param .b64 param5;
	st.param.b64 	[param5], %rd24;
	.param .b32 param6;
	st.param.b32 	[param6], %r3;
	call.uni 
	_Z16computeRecursiveP4gridP4pathPS2_iiPS0_i, 
	(
	param0, 
	param1, 
	param2, 
	param3, 
	param4, 
	param5, 
	param6
	);
	} // callseq 5
	bra.uni 	$L__BB0_157;
$L__BB0_151:
	add.u64 	%rd305, %SP, 0;
	add.u64 	%rd306, %SPL, 0;
	st.local.u32 	[%rd306], %r1;
	mov.u64 	%rd307, $str$2;
	cvta.global.u64 	%rd308, %rd307;
	{ // callseq 6, 0
	.param .b64 param0;
	st.param.b64 	[param0], %rd308;
	.param .b64 param1;
	st.param.b64 	[param1], %rd305;
	.param .b32 retval0;
	call.uni (retval0), 
	vprintf, 
	(
	param0, 
	param1
	);
	ld.param.b32 	%r385, [retval0];
	} // callseq 6
	ld.u16 	%rs70, [%rd21+8];
	setp.lt.s16 	%p161, %rs70, 1;
	@%p161 bra 	$L__BB0_157;
	mov.b32 	%r443, 0;
$L__BB0_153:
	setp.lt.s16 	%p162, %rs70, 1;
	@%p162 bra 	$L__BB0_156;
	mov.b32 	%r444, 0;
$L__BB0_155:
	{ // callseq 7, 0
	.param .b64 param0;
	st.param.b64 	[param0], %rd3;
	.param .b64 param1;
	st.param.b64 	[param1], %rd330;
	.param .b64 param2;
	st.param.b64 	[param2], %rd329;
	.param .b32 param3;
	st.param.b32 	[param3], %r443;
	.param .b32 param4;
	st.param.b32 	[param4], %r444;
	.param .b64 param5;
	st.param.b64 	[param5], %rd24;
	.param .b32 param6;
	st.param.b32 	[param6], %r3;
	call.uni 
	_Z16computeRecursiveP4gridP4pathPS2_iiPS0_i, 
	(
	param0, 
	param1, 
	param2, 
	param3, 
	param4, 
	param5, 
	param6
	);
	} // callseq 7
	add.s32 	%r444, %r444, 1;
	ld.u16 	%rs70, [%rd21+8];
	cvt.s32.s16 	%r389, %rs70;
	setp.lt.s32 	%p163, %r444, %r389;
	@%p163 bra 	$L__BB0_155;
$L__BB0_156:
	add.s32 	%r443, %r443, 1;
	cvt.s32.s16 	%r391, %rs70;
	setp.lt.s32 	%p164, %r443, %r391;
	@%p164 bra 	$L__BB0_153;
$L__BB0_157:
	ld.u16 	%rs73, [%rd4+8];
	st.u16 	[%rd3+8], %rs73;
	ld.u8 	%rs61, [%rd4+24];
	st.u8 	[%rd3+24], %rs61;
	ld.u16 	%rs72, [%rd4+8];
	setp.lt.s16 	%p165, %rs72, 1;
	@%p165 bra 	$L__BB0_164;
	mov.b32 	%r446, 0;
$L__BB0_159:
	setp.lt.s16 	%p166, %rs72, 1;
	@%p166 bra 	$L__BB0_162;
	mov.b32 	%r447, 0;
	mul.wide.u32 	%rd310, %r446, 8;
$L__BB0_161:
	ld.u64 	%rd309, [%rd4];
	add.s64 	%rd311, %rd309, %rd310;
	ld.u64 	%rd312, [%rd311];
	mul.wide.u32 	%rd313, %r447, 8;
	add.s64 	%rd314, %rd312, %rd313;
	ld.u32 	%r394, [%rd314+4];
	ld.u64 	%rd315, [%rd3];
	add.s64 	%rd316, %rd315, %rd310;
	ld.u64 	%rd317, [%rd316];
	add.s64 	%rd318, %rd317, %rd313;
	st.u32 	[%rd318+4], %r394;
	ld.u64 	%rd319, [%rd4];
	add.s64 	%rd320, %rd319, %rd310;
	ld.u64 	%rd321, [%rd320];
	add.s64 	%rd322, %rd321, %rd313;
	ld.u32 	%r395, [%rd322];
	ld.u64 	%rd323, [%rd3];
	add.s64 	%rd324, %rd323, %rd310;
	ld.u64 	%rd325, [%rd324];
	add.s64 	%rd326, %rd325, %rd313;
	st.u32 	[%rd326], %r395;
	add.s32 	%r447, %r447, 1;
	ld.u16 	%rs72, [%rd4+8];
	cvt.s32.s16 	%r396, %rs72;
	setp.lt.s32 	%p167, %r447, %r396;
	@%p167 bra 	$L__BB0_161;
$L__BB0_162:
	add.s32 	%r446, %r446, 1;
	cvt.s32.s16 	%r397, %rs72;
	setp.lt.s32 	%p168, %r446, %r397;
	@%p168 bra 	$L__BB0_159;
	ld.u16 	%rs73, [%rd3+8];
$L__BB0_164:
	add.s32 	%r422, %r422, 1;
	cvt.s32.s16 	%r398, %rs73;
	setp.lt.s32 	%p169, %r422, %r398;
	@%p169 bra 	$L__BB0_76;
	bra.uni 	$L__BB0_244;
$L__BB0_165:
	mov.u32 	%r456, %r455;
$L__BB0_166:
	ld.u32 	%r236, [%rd17+4];
	and.b32  	%r457, %r236, %r456;
$L__BB0_167:
	or.b32  	%r451, %r457, %r451;
	setp.ne.s32 	%p54, %r451, 0;
	@%p54 bra 	$L__BB0_216;
	st.u32 	[%rd17], %r221;
	ld.u64 	%rd18, [%rd3];
	ld.u16 	%rs30, [%rd3+8];
	cvt.s32.s16 	%r119, %rs30;
	setp.lt.s32 	%p55, %r221, 1;
	mov.b32 	%r462, 1;
	@%p55 bra 	$L__BB0_177;
	and.b32  	%r120, %r221, 3;
	setp.lt.u32 	%p56, %r221, 4;
	mov.b32 	%r461, 2;
	@%p56 bra 	$L__BB0_173;
	and.b32  	%r121, %r221, 2147483644;
	mov.b32 	%r459, 0;
	mov.b32 	%r462, 1;
$L__BB0_171:
	mov.u32 	%r122, %r462;
	shl.b32 	%r462, %r122, 4;
	add.s32 	%r459, %r459, 4;
	setp.ne.s32 	%p57, %r459, %r121;
	@%p57 bra 	$L__BB0_171;
	shl.b32 	%r461, %r122, 5;
$L__BB0_173:
	setp.eq.s32 	%p58, %r120, 0;
	@%p58 bra 	$L__BB0_177;
	setp.eq.s32 	%p59, %r120, 1;
	@%p59 bra 	$L__BB0_176;
	setp.eq.s32 	%p60, %r120, 2;
	selp.b32 	%r242, 1, 2, %p60;
	shl.b32 	%r462, %r461, %r242;
	bra.uni 	$L__BB0_177;
$L__BB0_176:
	mov.u32 	%r462, %r461;
$L__BB0_177:
	setp.lt.s16 	%p61, %rs30, 1;
	@%p61 bra 	$L__BB0_216;
	setp.lt.u16 	%p62, %rs30, 4;
	mov.b32 	%r463, 0;
	@%p62 bra 	$L__BB0_189;
	mov.b32 	%r464, 0;
$L__BB0_180:
	setp.eq.s32 	%p63, %r464, %r105;
	@%p63 bra 	$L__BB0_182;
	mul.wide.u32 	%rd122, %r464, 8;
	add.s64 	%rd123, %rd18, %rd122;
	ld.u64 	%rd124, [%rd123];
	mul.wide.s32 	%rd125, %r155, 8;
	add.s64 	%rd126, %rd124, %rd125;
	ld.u32 	%r245, [%rd126+4];
	or.b32  	%r246, %r245, %r462;
	st.u32 	[%rd126+4], %r246;
$L__BB0_182:
	add.s32 	%r247, %r464, 1;
	setp.eq.s32 	%p64, %r247, %r105;
	@%p64 bra 	$L__BB0_184;
	mul.wide.u32 	%rd127, %r464, 8;
	add.s64 	%rd128, %rd18, %rd127;
	ld.u64 	%rd129, [%rd128+8];
	mul.wide.s32 	%rd130, %r155, 8;
	add.s64 	%rd131, %rd129, %rd130;
	ld.u32 	%r248, [%rd131+4];
	or.b32  	%r249, %r248, %r462;
	st.u32 	[%rd131+4], %r249;
$L__BB0_184:
	add.s32 	%r250, %r464, 2;
	setp.eq.s32 	%p65, %r250, %r105;
	@%p65 bra 	$L__BB0_186;
	mul.wide.u32 	%rd132, %r464, 8;
	add.s64 	%rd133, %rd18, %rd132;
	ld.u64 	%rd134, [%rd133+16];
	mul.wide.s32 	%rd135, %r155, 8;
	add.s64 	%rd136, %rd134, %rd135;
	ld.u32 	%r251, [%rd136+4];
	or.b32  	%r252, %r251, %r462;
	st.u32 	[%rd136+4], %r252;
$L__BB0_186:
	add.s32 	%r253, %r464, 3;
	setp.eq.s32 	%p66, %r253, %r105;
	@%p66 bra 	$L__BB0_188;
	mul.wide.u32 	%rd137, %r464, 8;
	add.s64 	%rd138, %rd18, %rd137;
	ld.u64 	%rd139, [%rd138+24];
	mul.wide.s32 	%rd140, %r155, 8;
	add.s64 	%rd141, %rd139, %rd140;
	ld.u32 	%r254, [%rd141+4];
	or.b32  	%r255, %r254, %r462;
	st.u32 	[%rd141+4], %r255;
$L__BB0_188:
	add.s32 	%r464, %r464, 4;
	and.b32  	%r463, %r119, 32764;
	setp.eq.s32 	%p67, %r464, %r463;
	@%p67 bra 	$L__BB0_189;
	bra.uni 	$L__BB0_180;
$L__BB0_189:
	and.b16  	%rs31, %rs30, 3;
	setp.eq.s16 	%p68, %rs31, 0;
	@%p68 bra 	$L__BB0_197;
	setp.eq.s32 	%p69, %r463, %r105;
	@%p69 bra 	$L__BB0_192;
	mul.wide.u32 	%rd142, %r463, 8;
	add.s64 	%rd143, %rd18, %rd142;
	ld.u64 	%rd144, [%rd143];
	mul.wide.s32 	%rd145, %r155, 8;
	add.s64 	%rd146, %rd144, %rd145;
	ld.u32 	%r256, [%rd146+4];
	or.b32  	%r257, %r256, %r462;
	st.u32 	[%rd146+4], %r257;
$L__BB0_192:
	setp.eq.s16 	%p70, %rs31, 1;
	@%p70 bra 	$L__BB0_197;
	add.s32 	%r258, %r463, 1;
	setp.eq.s32 	%p71, %r258, %r105;
	@%p71 bra 	$L__BB0_195;
	mul.wide.u32 	%rd147, %r463, 8;
	add.s64 	%rd148, %rd18, %rd147;
	ld.u64 	%rd149, [%rd148+8];
	mul.wide.s32 	%rd150, %r155, 8;
	add.s64 	%rd151, %rd149, %rd150;
	ld.u32 	%r259, [%rd151+4];
	or.b32  	%r260, %r259, %r462;
	st.u32 	[%rd151+4], %r260;
$L__BB0_195:
	add.s32 	%r261, %r463, 2;
	setp.eq.s16 	%p72, %rs31, 2;
	setp.eq.s32 	%p73, %r261, %r105;
	or.pred  	%p74, %p72, %p73;
	@%p74 bra 	$L__BB0_197;
	mul.wide.u32 	%rd152, %r463, 8;
	add.s64 	%rd153, %rd18, %rd152;
	ld.u64 	%rd154, [%rd153+16];
	mul.wide.s32 	%rd155, %r155, 8;
	add.s64 	%rd156, %rd154, %rd155;
	ld.u32 	%r262, [%rd156+4];
	or.b32  	%r263, %r262, %r462;
	st.u32 	[%rd156+4], %r263;
$L__BB0_197:
	mul.wide.s32 	%rd157, %r105, 8;
	add.s64 	%rd19, %rd18, %rd157;
	mov.b32 	%r466, 0;
	@%p62 bra 	$L__BB0_208;
	and.b32  	%r466, %r119, 32764;
	mov.b32 	%r465, 0;
$L__BB0_199:
	setp.eq.s32 	%p76, %r465, %r155;
	@%p76 bra 	$L__BB0_201;
	ld.u64 	%rd158, [%rd19];
	mul.wide.u32 	%rd159, %r465, 8;
	add.s64 	%rd160, %rd158, %rd159;
	ld.u32 	%r266, [%rd160+4];
	or.b32  	%r267, %r266, %r462;
	st.u32 	[%rd160+4], %r267;
$L__BB0_201:
	add.s32 	%r268, %r465, 1;
	setp.eq.s32 	%p77, %r268, %r155;
	@%p77 bra 	$L__BB0_203;
	ld.u64 	%rd161, [%rd19];
	mul.wide.u32 	%rd162, %r465, 8;
	add.s64 	%rd163, %rd161, %rd162;
	ld.u32 	%r269, [%rd163+12];
	or.b32  	%r270, %r269, %r462;
	st.u32 	[%rd163+12], %r270;
$L__BB0_203:
	add.s32 	%r271, %r465, 2;
	setp.eq.s32 	%p78, %r271, %r155;
	@%p78 bra 	$L__BB0_205;
	ld.u64 	%rd164, [%rd19];
	mul.wide.u32 	%rd165, %r465, 8;
	add.s64 	%rd166, %rd164, %rd165;
	ld.u32 	%r272, [%rd166+20];
	or.b32  	%r273, %r272, %r462;
	st.u32 	[%rd166+20], %r273;
$L__BB0_205:
	add.s32 	%r274, %r465, 3;
	setp.eq.s32 	%p79, %r274, %r155;
	@%p79 bra 	$L__BB0_207;
	ld.u64 	%rd167, [%rd19];
	mul.wide.u32 	%rd168, %r465, 8;
	add.s64 	%rd169, %rd167, %rd168;
	ld.u32 	%r275, [%rd169+28];
	or.b32  	%r276, %r275, %r462;
	st.u32 	[%rd169+28], %r276;
$L__BB0_207:
	add.s32 	%r465, %r465, 4;
	setp.ne.s32 	%p80, %r465, %r466;
	@%p80 bra 	$L__BB0_199;
$L__BB0_208:
	@%p68 bra 	$L__BB0_216;
	setp.eq.s32 	%p82, %r466, %r155;
	@%p82 bra 	$L__BB0_211;
	ld.u64 	%rd170, [%rd19];
	mul.wide.u32 	%rd171, %r466, 8;
	add.s64 	%rd172, %rd170, %rd171;
	ld.u32 	%r277, [%rd172+4];
	or.b32  	%r278, %r277, %r462;
	st.u32 	[%rd172+4], %r278;
$L__BB0_211:
	setp.eq.s16 	%p83, %rs31, 1;
	@%p83 bra 	$L__BB0_216;
	add.s32 	%r279, %r466, 1;
	setp.eq.s32 	%p84, %r279, %r155;
	@%p84 bra 	$L__BB0_214;
	ld.u64 	%rd173, [%rd19];
	mul.wide.u32 	%rd174, %r466, 8;
	add.s64 	%rd175, %rd173, %rd174;
	ld.u32 	%r280, [%rd175+12];
	or.b32  	%r281, %r280, %r462;
	st.u32 	[%rd175+12], %r281;
$L__BB0_214:
	add.s32 	%r283, %r466, 2;
	setp.eq.s16 	%p85, %rs31, 2;
	setp.eq.s32 	%p86, %r283, %r155;
	or.pred  	%p87, %p85, %p86;
	@%p87 bra 	$L__BB0_216;
	ld.u64 	%rd176, [%rd19];
	mul.wide.u32 	%rd177, %r466, 8;
	add.s64 	%rd178, %rd176, %rd177;
	ld.u32 	%r284, [%rd178+20];
	or.b32  	%r285, %r284, %r462;
	st.u32 	[%rd178+20], %r285;
$L__BB0_216:
	setp.ne.s32 	%p88, %r450, 3;
	@%p88 bra 	$L__BB0_65;
	@%p54 bra 	$L__BB0_235;
	setp.ne.s32 	%p90, %r474, 0;
	@%p90 bra 	$L__BB0_226;
	ld.global.u64 	%rd20, [%rd2];
	ld.u16 	%rs54, [%rd3+8];
	st.u16 	[%rd20+8], %rs54;
	ld.u8 	%rs55, [%rd3+24];
	st.u8 	[%rd20+24], %rs55;
	ld.u16 	%rs76, [%rd3+8];
	setp.lt.s16 	%p91, %rs76, 1;
	@%p91 bra 	$L__BB0_225;
	mov.b32 	%r467, 0;
$L__BB0_221:
	setp.lt.s16 	%p92, %rs76, 1;
	@%p92 bra 	$L__BB0_224;
	mov.b32 	%r468, 0;
$L__BB0_223:
	ld.u64 	%rd179, [%rd3];
	mul.wide.u32 	%rd180, %r467, 8;
	add.s64 	%rd181, %rd179, %rd180;
	ld.u64 	%rd182, [%rd181];
	mul.wide.u32 	%rd183, %r468, 8;
	add.s64 	%rd184, %rd182, %rd183;
	ld.u32 	%r288, [%rd184+4];
	ld.u64 	%rd185, [%rd20];
	add.s64 	%rd186, %rd185, %rd180;
	ld.u64 	%rd187, [%rd186];
	add.s64 	%rd188, %rd187, %rd183;
	st.u32 	[%rd188+4], %r288;
	ld.u64 	%rd189, [%rd3];
	add.s64 	%rd190, %rd189, %rd180;
	ld.u64 	%rd191, [%rd190];
	add.s64 	%rd192, %rd191, %rd183;
	ld.u32 	%r289, [%rd192];
	ld.u64 	%rd193, [%rd20];
	add.s64 	%rd194, %rd193, %rd180;
	ld.u64 	%rd195, [%rd194];
	add.s64 	%rd196, %rd195, %rd183;
	st.u32 	[%rd196], %r289;
	add.s32 	%r468, %r468, 1;
	ld.u16 	%rs76, [%rd3+8];
	cvt.s32.s16 	%r290, %rs76;
	setp.lt.s32 	%p93, %r468, %r290;
	@%p93 bra 	$L__BB0_223;
$L__BB0_224:
	add.s32 	%r467, %r467, 1;
	cvt.s32.s16 	%r291, %rs76;
	setp.lt.s32 	%p94, %r467, %r291;
	@%p94 bra 	$L__BB0_221;
$L__BB0_225:
	ld.global.u64 	%rd197, [%rd2];
	mov.b16 	%rs56, 49;
	st.u8 	[%rd197+24], %rs56;
$L__BB0_226:
	ld.param.u32 	%r401, [_Z16computeRecursiveP4gridP4pathPS2_iiPS0_i_param_6];
	setp.gt.s32 	%p95, %r401, 11;
	mov.b32 	%r474, 1;
	@%p95 bra 	$L__BB0_235;
	setp.eq.s64 	%p96, %rd5, 0;
	@%p96 bra 	$L__BB0_229;
	ld.u64 	%rd198, [%rd330];
	{ // callseq 2, 0
	.param .b64 param0;
	st.param.b64 	[param0], %rd3;
	.param .b64 param1;
	st.param.b64 	[param1], %rd198;
	.param .b64 param2;
	st.param.b64 	[param2], %rd329;
	.param .b32 param3;
	st.param.b32 	[param3], %r105;
	.param .b32 param4;
	st.param.b32 	[param4], %r155;
	.param .b64 param5;
	st.param.b64 	[param5], %rd24;
	.param .b32 param6;
	st.param.b32 	[param6], %r3;
	call.uni 
	_Z16computeRecursiveP4gridP4pathPS2_iiPS0_i, 
	(
	param0, 
	param1, 
	param2, 
	param3, 
	param4, 
	param5, 
	param6
	);
	} // callseq 2
	bra.uni 	$L__BB0_235;
$L__BB0_229:
	add.u64 	%rd199, %SP, 0;
	add.u64 	%rd200, %SPL, 0;
	st.local.u32 	[%rd200], %r1;
	mov.u64 	%rd201, $str$2;
	cvta.global.u64 	%rd202, %rd201;
	{ // callseq 3, 0
	.param .b64 param0;
	st.param.b64 	[param0], %rd202;
	.param .b64 param1;
	st.param.b64 	[param1], %rd199;
	.param .b32 retval0;
	call.uni (retval0), 
	vprintf, 
	(
	param0, 
	param1
	);
	ld.param.b32 	%r295, [retval0];
	} // callseq 3
	ld.u16 	%rs78, [%rd21+8];
	setp.lt.s16 	%p97, %rs78, 1;
	@%p97 bra 	$L__BB0_235;
	mov.b32 	%r469, 0;
$L__BB0_231:
	setp.lt.s16 	%p98, %rs78, 1;
	@%p98 bra 	$L__BB0_234;
	mov.b32 	%r470, 0;
$L__BB0_233:
	{ // callseq 4, 0
	.param .b64 param0;
	st.param.b64 	[param0], %rd3;
	.param .b64 param1;
	st.param.b64 	[param1], %rd330;
	.param .b64 param2;
	st.param.b64 	[param2], %rd329;
	.param .b32 param3;
	st.param.b32 	[param3], %r469;
	.param .b32 param4;
	st.param.b32 	[param4], %r470;
	.param .b64 param5;
	st.param.b64 	[param5], %rd24;
	.param .b32 param6;
	st.param.b32 	[param6], %r3;
	call.uni 
	_Z16computeRecursiveP4gridP4pathPS2_iiPS0_i, 
	(
	param0, 
	param1, 
	param2, 
	param3, 
	param4, 
	param5, 
	param6
	);
	} // callseq 4
	add.s32 	%r470, %r470, 1;
	ld.u16 	%rs78, [%rd21+8];
	cvt.s32.s16 	%r299, %rs78;
	setp.lt.s32 	%p99, %r470, %r299;
	@%p99 bra 	$L__BB0_233;
$L__BB0_234:
	add.s32 	%r469, %r469, 1;
	cvt.s32.s16 	%r301, %rs78;
	setp.lt.s32 	%p100, %r469, %r301;
	@%p100 bra 	$L__BB0_231;
$L__BB0_235:
	ld.u16 	%rs65, [%rd4+8];
	st.u16 	[%rd3+8], %rs65;
	ld.u8 	%rs57, [%rd4+24];
	st.u8 	[%rd3+24], %rs57;
	ld.u16 	%rs80, [%rd4+8];
	setp.lt.s16 	%p101, %rs80, 1;
	@%p101 bra 	$L__BB0_242;
	mov.b32 	%r472, 0;
$L__BB0_237:
	setp.lt.s16 	%p102, %rs80, 1;
	@%p102 bra 	$L__BB0_240;
	mov.b32 	%r473, 0;
$L__BB0_239:
	ld.u64 	%rd203, [%rd4];
	mul.wide.u32 	%rd204, %r472, 8;
	add.s64 	%rd205, %rd203, %rd204;
	ld.u64 	%rd206, [%rd205];
	mul.wide.u32 	%rd207, %r473, 8;
	add.s64 	%rd208, %rd206, %rd207;
	ld.u32 	%r304, [%rd208+4];
	ld.u64 	%rd209, [%rd3];
	add.s64 	%rd210, %rd209, %rd204;
	ld.u64 	%rd211, [%rd210];
	add.s64 	%rd212, %rd211, %rd207;
	st.u32 	[%rd212+4], %r304;
	ld.u64 	%rd213, [%rd4];
	add.s64 	%rd214, %rd213, %rd204;
	ld.u64 	%rd215, [%rd214];
	add.s64 	%rd216, %rd215, %rd207;
	ld.u32 	%r305, [%rd216];
	ld.u64 	%rd217, [%rd3];
	add.s64 	%rd218, %rd217, %rd204;
	ld.u64 	%rd219, [%rd218];
	add.s64 	%rd220, %rd219, %rd207;
	st.u32 	[%rd220], %r305;
	add.s32 	%r473, %r473, 1;
	ld.u16 	%rs80, [%rd4+8];
	cvt.s32.s16 	%r306, %rs80;
	setp.lt.s32 	%p103, %r473, %r306;
	@%p103 bra 	$L__BB0_239;
$L__BB0_240:
	add.s32 	%r472, %r472, 1;
	cvt.s32.s16 	%r307, %rs80;
	setp.lt.s32 	%p104, %r472, %r307;
	@%p104 bra 	$L__BB0_237;
	ld.u16 	%rs65, [%rd3+8];
$L__BB0_242:
	add.s32 	%r448, %r448, 1;
	cvt.s32.s16 	%r308, %rs65;
	setp.lt.s32 	%p105, %r448, %r308;
	@%p105 bra 	$L__BB0_63;
	bra.uni 	$L__BB0_244;
$L__BB0_243:
	mov.u64 	%rd327, $str$3;
	cvta.global.u64 	%rd328, %rd327;
	{ // callseq 8, 0
	.param .b64 param0;
	st.param.b64 	[param0], %rd328;
	.param .b64 param1;
	st.param.b64 	[param1], 0;
	.param .b32 retval0;
	call.uni (retval0), 
	vprintf, 
	(
	param0, 
	param1
	);
	ld.param.b32 	%r399, [retval0];
	} // callseq 8
$L__BB0_244:
	ret;

}
	// .globl	_Z7computeP4gridP4pathPS2_PS0_
.visible .entry _Z7computeP4gridP4pathPS2_PS0_(
	.param .u64 .ptr .align 1 _Z7computeP4gridP4pathPS2_PS0__param_0,
	.param .u64 .ptr .align 1 _Z7computeP4gridP4pathPS2_PS0__param_1,
	.param .u64 .ptr .align 1 _Z7computeP4gridP4pathPS2_PS0__param_2,
	.param .u64 .ptr .align 1 _Z7computeP4gridP4pathPS2_PS0__param_3
)
{
	.reg .pred 	%p<2>;
	.reg .b32 	%r<5>;
	.reg .b64 	%rd<5>;

	ld.param.u64 	%rd1, [_Z7computeP4gridP4pathPS2_PS0__param_0];
	ld.param.u64 	%rd2, [_Z7computeP4gridP4pathPS2_PS0__param_1];
	ld.param.u64 	%rd3, [_Z7computeP4gridP4pathPS2_PS0__param_2];
	ld.param.u64 	%rd4, [_Z7computeP4gridP4pathPS2_PS0__param_3];
	mov.u32 	%r1, %ctaid.x;
	mov.u32 	%r3, %ntid.x;
	mov.u32 	%r2, %tid.x;
	mad.lo.s32 	%r4, %r1, %r3, %r2;
	setp.gt.s32 	%p1, %r4, 99;
	@%p1 bra 	$L__BB1_2;
	{ // callseq 9, 0
	.param .b64 param0;
	st.param.b64 	[param0], %rd1;
	.param .b64 param1;
	st.param.b64 	[param1], %rd2;
	.param .b64 param2;
	st.param.b64 	[param2], %rd3;
	.param .b32 param3;
	st.param.b32 	[param3], %r1;
	.param .b32 param4;
	st.param.b32 	[param4], %r2;
	.param .b64 param5;
	st.param.b64 	[param5], %rd4;
	.param .b32 param6;
	st.param.b32 	[param6], 0;
	call.uni 
	_Z16computeRecursiveP4gridP4pathPS2_iiPS0_i, 
	(
	param0, 
	param1, 
	param2, 
	param3, 
	param4, 
	param5, 
	param6
	);
	} // callseq 9
$L__BB1_2:
	ret;

}


// ===== COMPILED SASS (sm_100) =====

	.target	sm_100

	.elftype	@"ET_EXEC"


//--------------------- .note.nv.tkinfo           --------------------------
	.section	.note.nv.tkinfo,"",@"SHT_NOTE"
	.sectionflags	@"SHF_NOTE_NV_TKINFO"
	.tkinfo
        /*0018*/ 	.word	0x00000002
        /*0030*/ 	.string	""
        /*0030*/ 	.string	"ptxas"
        /*0030*/ 	.string	"Cuda compilation tools, release 13.0, V13.0.88"
        /*0030*/ 	.string	"Build cuda_13.0.r13.0/compiler.36424714_0"
        /*0030*/ 	.string	"-arch sm_100 -m 64 "



//--------------------- .note.nv.cuinfo           --------------------------
	.section	.note.nv.cuinfo,"",@"SHT_NOTE"
	.sectionflags	@"SHF_NOTE_NV_CUINFO"
        /*0018*/ 	.short	0x0002
        /*001a*/ 	.short	0x0064
        /*001c*/ 	.short	0x0082
	.zero		2


//--------------------- .nv.info                  --------------------------
	.section	.nv.info,"",@"SHT_CUDA_INFO"
	.align	4


	//----- nvinfo : EIATTR_REGCOUNT
	.align		4
        /*0000*/ 	.byte	0x04, 0x2f
        /*0002*/ 	.short	(.L_5 - .L_4)
	.align		4
.L_4:
        /*0004*/ 	.word	index@(_Z7computeP4gridP4pathPS2_PS0_)
        /*0008*/ 	.word	0x00000050


	//----- nvinfo : EIATTR_FRAME_SIZE
	.align		4
.L_5:
        /*000c*/ 	.byte	0x04, 0x11
        /*000e*/ 	.short	(.L_7 - .L_6)
	.align		4
.L_6:
        /*0010*/ 	.word	index@($_Z7computeP4gridP4pathPS2_PS0_$_Z16computeRecursiveP4gridP4pathPS2_iiPS0_i)
        /*0014*/ 	.word	0x00000000


	//----- nvinfo : EIATTR_FRAME_SIZE
	.align		4
.L_7:
        /*0018*/ 	.byte	0x04, 0x11
        /*001a*/ 	.short	(.L_9 - .L_8)
	.align		4
.L_8:
        /*001c*/ 	.word	index@(_Z7computeP4gridP4pathPS2_PS0_)
        /*0020*/ 	.word	0x00000000


	//----- nvinfo : EIATTR_MIN_STACK_SIZE
	.align		4
.L_9:
        /*0024*/ 	.byte	0x04, 0x12
        /*0026*/ 	.short	(.L_11 - .L_10)
	.align		4
.L_10:
        /*0028*/ 	.word	index@(_Z7computeP4gridP4pathPS2_PS0_)
        /*002c*/ 	.word	0x00000000
.L_11:


//--------------------- .nv.compat                --------------------------
	.section	.nv.compat,"",@"SHT_CUDA_COMPAT_INFO"
	.align	4
        /*0000*/ 	.byte	0x02, 0x09, 0x00, 0x00, 0x02, 0x02, 0x01, 0x00, 0x02, 0x05, 0x05, 0x00, 0x03, 0x07, 0x01, 0x01
        /*0010*/ 	.byte	0x02, 0x03, 0x00, 0x00, 0x02, 0x06, 0x01, 0x00, 0x04, 0x0b, 0x08, 0x00, 0x09, 0x00, 0x00, 0x00
        /*0020*/ 	.byte	0x00, 0x00, 0x00, 0x00


//--------------------- .nv.info._Z7computeP4gridP4pathPS2_PS0_ --------------------------
	.section	.nv.info._Z7computeP4gridP4pathPS2_PS0_,"",@"SHT_CUDA_INFO"
	.sectionflags	@""
	.align	4


	//----- nvinfo : EIATTR_CUDA_API_VERSION
	.align		4
        /*0000*/ 	.byte	0x04, 0x37
        /*0002*/ 	.short	(.L_13 - .L_12)
.L_12:
        /*0004*/ 	.word	0x00000082


	//----- nvinfo : EIATTR_KPARAM_INFO
	.align		4
.L_13:
        /*0008*/ 	.byte	0x04, 0x17
        /*000a*/ 	.short	(.L_15 - .L_14)
.L_14:
        /*000c*/ 	.word	0x00000000
        /*0010*/ 	.short	0x0003
        /*0012*/ 	.short	0x0018
        /*0014*/ 	.byte	0x00, 0xf5, 0x21, 0x00


	//----- nvinfo : EIATTR_KPARAM_INFO
	.align		4
.L_15:
        /*0018*/ 	.byte	0x04, 0x17
        /*001a*/ 	.short	(.L_17 - .L_16)
.L_16:
        /*001c*/ 	.word	0x00000000
        /*0020*/ 	.short	0x0002
        /*0022*/ 	.short	0x0010
        /*0024*/ 	.byte	0x00, 0xf5, 0x21, 0x00


	//----- nvinfo : EIATTR_KPARAM_INFO
	.align		4
.L_17:
        /*0028*/ 	.byte	0x04, 0x17
        /*002a*/ 	.short	(.L_19 - .L_18)
.L_18:
        /*002c*/ 	.word	0x00000000
        /*0030*/ 	.short	0x0001
        /*0032*/ 	.short	0x0008
        /*0034*/ 	.byte	0x00, 0xf5, 0x21, 0x00


	//----- nvinfo : EIATTR_KPARAM_INFO
	.align		4
.L_19:
        /*0038*/ 	.byte	0x04, 0x17
        /*003a*/ 	.short	(.L_21 - .L_20)
.L_20:
        /*003c*/ 	.word	0x00000000
        /*0040*/ 	.short	0x0000
        /*0042*/ 	.short	0x0000
        /*0044*/ 	.byte	0x00, 0xf5, 0x21, 0x00


	//----- nvinfo : EIATTR_SPARSE_MMA_MASK
	.align		4
.L_21:
        /*0048*/ 	.byte	0x03, 0x50
        /*004a*/ 	.short	0x0000


	//----- nvinfo : EIATTR_MAXREG_COUNT
	.align		4
        /*004c*/ 	.byte	0x03, 0x1b
        /*004e*/ 	.short	0x00ff


	//----- nvinfo : EIATTR_EXTERNS
	.align		4
        /*0050*/ 	.byte	0x04, 0x0f
        /*0052*/ 	.short	(.L_23 - .L_22)


	//   ....[0]....
	.align		4
.L_22:
        /*0054*/ 	.word	index@(vprintf)


	//----- nvinfo : EIATTR_MERCURY_ISA_VERSION
	.align		4
.L_23:
        /*0058*/ 	.byte	0x03, 0x5f
        /*005a*/ 	.short	0x0101


	//----- nvinfo : EIATTR_VRC_CTA_INIT_COUNT
	.align		4
        /*005c*/ 	.byte	0x02, 0x4a
	.zero		1
	.zero		1


	//----- nvinfo : EIATTR_SYSCALL_OFFSETS
	.align		4
        /*0060*/ 	.byte	0x04, 0x46
        /*0062*/ 	.short	(.L_25 - .L_24)


	//   ....[0]....
.L_24:
        /*0064*/ 	.word	0x00000790


	//   ....[1]....
        /*0068*/ 	.word	0x00000cb0


	//   ....[2]....
        /*006c*/ 	.word	0x00003ce0


	//   ....[3]....
        /*0070*/ 	.word	0x00006320


	//   ....[4]....
        /*0074*/ 	.word	0x00006a60


	//----- nvinfo : EIATTR_EXIT_INSTR_OFFSETS
	.align		4
.L_25:
        /*0078*/ 	.byte	0x04, 0x1c
        /*007a*/ 	.short	(.L_27 - .L_26)


	//   ....[0]....
.L_26:
        /*007c*/ 	.word	0x00000060


	//   ....[1]....
        /*0080*/ 	.word	0x00000180


	//----- nvinfo : EIATTR_INDIRECT_BRANCH_TARGETS
	.align		4
.L_27:
        /*0084*/ 	.byte	0x04, 0x34
        /*0086*/ 	.short	(.L_29 - .L_28)


	//   ....[0]....
.L_28:
        /*0088*/ 	.word	.L_x_230@srel
        /*008c*/ 	.short	0x0
        /*008e*/ 	.short	0x0
        /*0090*/ 	.word	0x3
        /*0094*/ 	.word	.L_x_67@srel
        /*0098*/ 	.word	.L_x_232@srel
        /*009c*/ 	.word	.L_x_233@srel


	//   ....[1]....
        /*00a0*/ 	.word	.L_x_234@srel
        /*00a4*/ 	.short	0x0
        /*00a6*/ 	.short	0x0
        /*00a8*/ 	.word	0x3
        /*00ac*/ 	.word	.L_x_75@srel
        /*00b0*/ 	.word	.L_x_236@srel
        /*00b4*/ 	.word	.L_x_237@srel


	//   ....[2]....
        /*00b8*/ 	.word	.L_x_238@srel
        /*00bc*/ 	.short	0x0
        /*00be*/ 	.short	0x0
        /*00c0*/ 	.word	0x3
        /*00c4*/ 	.word	.L_x_148@srel
        /*00c8*/ 	.word	.L_x_240@srel
        /*00cc*/ 	.word	.L_x_241@srel


	//   ....[3]....
        /*00d0*/ 	.word	.L_x_242@srel
        /*00d4*/ 	.short	0x0
        /*00d6*/ 	.short	0x0
        /*00d8*/ 	.word	0x3
        /*00dc*/ 	.word	.L_x_163@srel
        /*00e0*/ 	.word	.L_x_244@srel
        /*00e4*/ 	.word	.L_x_245@srel


	//----- nvinfo : EIATTR_CRS_STACK_SIZE
	.align		4
.L_29:
        /*00e8*/ 	.byte	0x04, 0x1e
        /*00ea*/ 	.short	(.L_31 - .L_30)
.L_30:
        /*00ec*/ 	.word	0x00000000


	//----- nvinfo : EIATTR_CBANK_PARAM_SIZE
	.align		4
.L_31:
        /*00f0*/ 	.byte	0x03, 0x19
        /*00f2*/ 	.short	0x0020


	//----- nvinfo : EIATTR_PARAM_CBANK
	.align		4
        /*00f4*/ 	.byte	0x04, 0x0a
        /*00f6*/ 	.short	(.L_33 - .L_32)
	.align		4
.L_32:
        /*00f8*/ 	.word	index@(.nv.constant0._Z7computeP4gridP4pathPS2_PS0_)
        /*00fc*/ 	.short	0x0380
        /*00fe*/ 	.short	0x0020


	//----- nvinfo : EIATTR_SW_WAR
	.align		4
.L_33:
        /*0100*/ 	.byte	0x04, 0x36
        /*0102*/ 	.short	(.L_35 - .L_34)
.L_34:
        /*0104*/ 	.word	0x00000008
.L_35:


//--------------------- .nv.callgraph             --------------------------
	.section	.nv.callgraph,"",@"SHT_CUDA_CALLGRAPH"
	.align	4
	.sectionentsize	8
	.align		4
        /*0000*/ 	.word	0x00000000
	.align		4
        /*0004*/ 	.word	0xffffffff
	.align		4
        /*0008*/ 	.word	index@(_Z7computeP4gridP4pathPS2_PS0_)
	.align		4
        /*000c*/ 	.word	index@(vprintf)
	.align		4
        /*0010*/ 	.word	0x00000000
	.align		4
        /*0014*/ 	.word	0xfffffffe
	.align		4
        /*0018*/ 	.word	0x00000000
	.align		4
        /*001c*/ 	.word	0xfffffffd
	.align		4
        /*0020*/ 	.word	0x00000000
	.align		4
        /*0024*/ 	.word	0xfffffffc


//--------------------- .nv.constant4             --------------------------
	.section	.nv.constant4,"a",@progbits
	.align	8
	.align		8
.nv.constant4:
        /*0000*/ 	.dword	vprintf
	.align		8
        /*0008*/ 	.dword	$str
	.align		8
        /*0010*/ 	.dword	$str$1
	.align		8
        /*0018*/ 	.dword	$str$2
	.align		8
        /*0020*/ 	.dword	$str$3


//--------------------- .nv.constant2._Z7computeP4gridP4pathPS2_PS0_ --------------------------
	.section	.nv.constant2._Z7computeP4gridP4pathPS2_PS0_,"a",@progbits
	.sectionflags	@""
	.align	4
.nv.constant2._Z7computeP4gridP4pathPS2_PS0_:
        /*0000*/ 	.byte	0xc0, 0x24, 0x00, 0x00, 0xb0, 0x24, 0x00, 0x00, 0x60, 0x24, 0x00, 0x00, 0x10, 0x4b, 0x00, 0x00
        /*0010*/ 	.byte	0x00, 0x4b, 0x00, 0x00, 0xb0, 0x4a, 0x00, 0x00, 0x30, 0x50, 0x00, 0x00, 0x20, 0x50, 0x00, 0x00
        /*0020*/ 	.byte	0xd0, 0x4f, 0x00, 0x00, 0xe0, 0x29, 0x00, 0x00, 0xd0, 0x29, 0x00, 0x00, 0x80, 0x29, 0x00, 0x00


//--------------------- .text._Z7computeP4gridP4pathPS2_PS0_ --------------------------
	.section	.text._Z7computeP4gridP4pathPS2_PS0_,"ax",@progbits
	.align	128
        .global         _Z7computeP4gridP4pathPS2_PS0_
        .type           _Z7computeP4gridP4pathPS2_PS0_,@function
        .size           _Z7computeP4gridP4pathPS2_PS0_,(.L_x_246 - _Z7computeP4gridP4pathPS2_PS0_)
        .other          _Z7computeP4gridP4pathPS2_PS0_,@"STO_CUDA_ENTRY STV_DEFAULT"
_Z7computeP4gridP4pathPS2_PS0_:
.text._Z7computeP4gridP4pathPS2_PS0_:
[----:B------:R-:W0:Y:S01]  /*0000*/  LDC R1, c[0x0][0x37c] ;  /* 0x0000df00ff017b82 */ /* 0x000e220000000800 */
[----:B------:R-:W1:Y:S07]  /*0010*/  S2R R11, SR_TID.X ;  /* 0x00000000000b7919 */ /* 0x000e6e0000002100 */
[----:B------:R-:W1:Y:S08]  /*0020*/  S2UR UR4, SR_CTAID.X ;  /* 0x00000000000479c3 */ /* 0x000e700000002500 */
[----:B------:R-:W1:Y:S02]  /*0030*/  LDC R0, c[0x0][0x360] ;  /* 0x0000d800ff007b82 */ /* 0x000e640000000800 */
[----:B-1----:R-:W-:-:S05]  /*0040*/  IMAD R0, R0, UR4, R11 ;  /* 0x0000000400007c24 */ /* 0x002fca000f8e020b */
[----:B------:R-:W-:-:S13]  /*0050*/  ISETP.GT.AND P0, PT, R0, 0x63, PT ;  /* 0x000000630000780c */ /* 0x000fda0003f04270 */
[----:B0-----:R-:W-:Y:S05]  /*0060*/  @P0 EXIT ;  /* 0x000000000000094d */ /* 0x001fea0003800000 */
[----:B------:R-:W0:Y:S01]  /*0070*/  LDCU.64 UR6, c[0x0][0x380] ;  /* 0x00007000ff0677ac */ /* 0x000e220008000a00 */
[----:B------:R-:W-:Y:S01]  /*0080*/  IMAD.U32 R10, RZ, RZ, UR4 ;  /* 0x00000004ff0a7e24 */ /* 0x000fe2000f8e00ff */
[----:B------:R-:W-:Y:S01]  /*0090*/  MOV R20, 0x180 ;  /* 0x0000018000147802 */ /* 0x000fe20000000f00 */
[----:B------:R-:W-:Y:S01]  /*00a0*/  IMAD.MOV.U32 R14, RZ, RZ, RZ ;  /* 0x000000ffff0e7224 */ /* 0x000fe200078e00ff */
[----:B------:R-:W1:Y:S01]  /*00b0*/  LDCU.64 UR8, c[0x0][0x388] ;  /* 0x00007100ff0877ac */ /* 0x000e620008000a00 */
[----:B------:R-:W-:Y:S01]  /*00c0*/  IMAD.MOV.U32 R21, RZ, RZ, 0x0 ;  /* 0x00000000ff157424 */ /* 0x000fe200078e00ff */
[----:B------:R-:W2:Y:S01]  /*00d0*/  LDCU.64 UR10, c[0x0][0x390] ;  /* 0x00007200ff0a77ac */ /* 0x000ea20008000a00 */
[----:B------:R-:W3:Y:S01]  /*00e0*/  LDCU.64 UR12, c[0x0][0x398] ;  /* 0x00007300ff0c77ac */ /* 0x000ee20008000a00 */
[----:B0-----:R-:W-:Y:S02]  /*00f0*/  IMAD.U32 R4, RZ, RZ, UR6 ;  /* 0x00000006ff047e24 */ /* 0x001fe4000f8e00ff */
[----:B------:R-:W-:-:S02]  /*0100*/  IMAD.U32 R5, RZ, RZ, UR7 ;  /* 0x00000007ff057e24 */ /* 0x000fc4000f8e00ff */
[----:B-1----:R-:W-:Y:S02]  /*0110*/  IMAD.U32 R6, RZ, RZ, UR8 ;  /* 0x00000008ff067e24 */ /* 0x002fe4000f8e00ff */
[----:B------:R-:W-:Y:S02]  /*0120*/  IMAD.U32 R7, RZ, RZ, UR9 ;  /* 0x00000009ff077e24 */ /* 0x000fe4000f8e00ff */
[----:B--2---:R-:W-:Y:S02]  /*0130*/  IMAD.U32 R8, RZ, RZ, UR10 ;  /* 0x0000000aff087e24 */ /* 0x004fe4000f8e00ff */
[----:B------:R-:W-:Y:S02]  /*0140*/  IMAD.U32 R9, RZ, RZ, UR11 ;  /* 0x0000000bff097e24 */ /* 0x000fe4000f8e00ff */
[----:B---3--:R-:W-:Y:S02]  /*0150*/  IMAD.U32 R12, RZ, RZ, UR12 ;  /* 0x0000000cff0c7e24 */ /* 0x008fe4000f8e00ff */
[----:B------:R-:W-:-:S07]  /*0160*/  IMAD.U32 R13, RZ, RZ, UR13 ;  /* 0x0000000dff0d7e24 */ /* 0x000fce000f8e00ff */
[----:B------:R-:W-:Y:S05]  /*0170*/  CALL.REL.NOINC `($_Z7computeP4gridP4pathPS2_PS0_$_Z16computeRecursiveP4gridP4pathPS2_iiPS0_i) ;  /* 0x0000000000047944 */ /* 0x000fea0003c00000 */
[----:B------:R-:W-:Y:S05]  /*0180*/  EXIT ;  /* 0x000000000000794d */ /* 0x000fea0003800000 */
        .type           $_Z7computeP4gridP4pathPS2_PS0_$_Z16computeRecursiveP4gridP4pathPS2_iiPS0_i,@function
        .size           $_Z7computeP4gridP4pathPS2_PS0_$_Z16computeRecursiveP4gridP4pathPS2_iiPS0_i,(.L_x_246 - $_Z7computeP4gridP4pathPS2_PS0_$_Z16computeRecursiveP4gridP4pathPS2_iiPS0_i)
$_Z7computeP4gridP4pathPS2_PS0_$_Z16computeRecursiveP4gridP4pathPS2_iiPS0_i:
[----:B------:R-:W-:-:S05]  /*0190*/  VIADD R1, R1, 0xffffff50 ;  /* 0xffffff5001017836 */ /* 0x000fca0000000000 */
[----:B------:R-:W-:Y:S04]  /*01a0*/  STL [R1+0xa8], R77 ;  /* 0x0000a84d01007387 */ /* 0x000fe80000100800 */
        /* <DEDUP_REMOVED lines=25> */
[----:B------:R0:W-:Y:S04]  /*0340*/  STL [R1+0x54], R36 ;  /* 0x0000542401007387 */ /* 0x0001e80000100800 */
[----:B------:R1:W-:Y:S04]  /*0350*/  STL [R1+0x50], R31 ;  /* 0x0000501f01007387 */ /* 0x0003e80000100800 */
[----:B------:R2:W-:Y:S01]  /*0360*/  STL [R1+0x4c], R30 ;  /* 0x00004c1e01007387 */ /* 0x0005e20000100800 */
[----:B0-----:R-:W0:Y:S05]  /*0370*/  BMOV.32.CLEAR R36, B11 ;  /* 0x000000000b247355 */ /* 0x001e2a0000100000 */
[----:B------:R3:W-:Y:S01]  /*0380*/  STL [R1+0x48], R29 ;  /* 0x0000481d01007387 */ /* 0x0007e20000100800 */
[----:B-1----:R-:W1:Y:S05]  /*0390*/  BMOV.32.CLEAR R31, B10 ;  /* 0x000000000a1f7355 */ /* 0x002e6a0000100000 */
[----:B------:R4:W-:Y:S01]  /*03a0*/  STL [R1+0x44], R28 ;  /* 0x0000441c01007387 */ /* 0x0009e20000100800 */
[----:B--2---:R-:W2:Y:S05]  /*03b0*/  BMOV.32.CLEAR R30, B9 ;  /* 0x00000000091e7355 */ /* 0x004eaa0000100000 */
[----:B------:R0:W-:Y:S01]  /*03c0*/  STL [R1+0x40], R27 ;  /* 0x0000401b01007387 */ /* 0x0001e20000100800 */
[----:B---3--:R-:W3:Y:S05]  /*03d0*/  BMOV.32.CLEAR R29, B8 ;  /* 0x00000000081d7355 */ /* 0x008eea0000100000 */
[----:B----4-:R-:W4:Y:S05]  /*03e0*/  BMOV.32.CLEAR R28, B7 ;  /* 0x00000000071c7355 */ /* 0x010f2a0000100000 */
[----:B0-----:R-:W0:Y:S05]  /*03f0*/  BMOV.32.CLEAR R27, B6 ;  /* 0x00000000061b7355 */ /* 0x001e2a0000100000 */
[----:B------:R-:W-:Y:S01]  /*0400*/  BSSY.RECONVERGENT B11, `(.L_x_0) ;  /* 0x00006670000b7945 */ /* 0x000fe20003800200 */
[----:B------:R1:W-:Y:S04]  /*0410*/  STL [R1+0x98], R69 ;  /* 0x0000984501007387 */ /* 0x0003e80000100800 */
[----:B------:R2:W-:Y:S04]  /*0420*/  STL [R1+0x94], R68 ;  /* 0x0000944401007387 */ /* 0x0005e80000100800 */
[----:B------:R3:W-:Y:S01]  /*0430*/  STL [R1+0x90], R63 ;  /* 0x0000903f01007387 */ /* 0x0007e20000100800 */
[----:B-1----:R-:W-:-:S03]  /*0440*/  IMAD.MOV.U32 R69, RZ, RZ, R13 ;  /* 0x000000ffff457224 */ /* 0x002fc600078e000d */
[----:B------:R1:W-:Y:S01]  /*0450*/  STL [R1+0x8c], R62 ;  /* 0x00008c3e01007387 */ /* 0x0003e20000100800 */
[----:B--2---:R-:W-:-:S03]  /*0460*/  IMAD.MOV.U32 R68, RZ, RZ, R12 ;  /* 0x000000ffff447224 */ /* 0x004fc600078e000c */
[----:B------:R2:W-:Y:S01]  /*0470*/  STL [R1+0x2c], R22 ;  /* 0x00002c1601007387 */ /* 0x0005e20000100800 */
[----:B---3--:R-:W-:-:S03]  /*0480*/  IMAD.MOV.U32 R63, RZ, RZ, R5 ;  /* 0x000000ffff3f7224 */ /* 0x008fc600078e0005 */
[----:B------:R3:W-:Y:S01]  /*0490*/  STL [R1+0x20], R19 ;  /* 0x0000201301007387 */ /* 0x0007e20000100800 */
[----:B-1----:R-:W-:-:S03]  /*04a0*/  IMAD.MOV.U32 R62, RZ, RZ, R4 ;  /* 0x000000ffff3e7224 */ /* 0x002fc600078e0004 */
[----:B------:R1:W-:Y:S01]  /*04b0*/  STL [R1+0x1c], R18 ;  /* 0x00001c1201007387 */ /* 0x0003e20000100800 */
[----:B--2---:R-:W-:Y:S02]  /*04c0*/  IMAD.MOV.U32 R22, RZ, RZ, R10 ;  /* 0x000000ffff167224 */ /* 0x004fe400078e000a */
[----:B---3--:R-:W-:Y:S02]  /*04d0*/  IMAD.MOV.U32 R19, RZ, RZ, R14 ;  /* 0x000000ffff137224 */ /* 0x008fe400078e000e */
[----:B-1----:R-:W-:Y:S01]  /*04e0*/  IMAD.MOV.U32 R18, RZ, RZ, R11 ;  /* 0x000000ffff127224 */ /* 0x002fe200078e000b */
[----:B------:R-:W1:Y:S01]  /*04f0*/  S2R R3, SR_TID.X ;  /* 0x0000000000037919 */ /* 0x000e620000002100 */
[----:B------:R-:W2:Y:S01]  /*0500*/  LDCU UR5, c[0x0][0x2fc] ;  /* 0x00005f80ff0577ac */ /* 0x000ea20008000800 */
[----:B------:R-:W1:Y:S08]  /*0510*/  S2UR UR4, SR_CTAID.X ;  /* 0x00000000000479c3 */ /* 0x000e700000002500 */
[----:B------:R-:W3:Y:S08]  /*0520*/  LDC.64 R70, c[0x0][0x358] ;  /* 0x0000d600ff467b82 */ /* 0x000ef00000000a00 */
[----:B------:R-:W1:Y:S01]  /*0530*/  LDC R16, c[0x0][0x360] ;  /* 0x0000d800ff107b82 */ /* 0x000e620000000800 */
[----:B---3--:R-:W-:-:S02]  /*0540*/  R2UR UR6, R70 ;  /* 0x00000000460672ca */ /* 0x008fc400000e0000 */
[----:B------:R-:W-:Y:S01]  /*0550*/  R2UR UR7, R71 ;  /* 0x00000000470772ca */ /* 0x000fe200000e0000 */
[----:B-1----:R-:W-:-:S04]  /*0560*/  IMAD R16, R16, UR4, R3 ;  /* 0x0000000410107c24 */ /* 0x002fc8000f8e0203 */
[----:B------:R-:W-:-:S04]  /*0570*/  IMAD R17, R16, 0x14, R19 ;  /* 0x0000001410117824 */ /* 0x000fc800078e0213 */
[----:B------:R-:W-:-:S05]  /*0580*/  IMAD.WIDE R60, R17, 0x8, R68 ;  /* 0x00000008113c7825 */ /* 0x000fca00078e0244 */
[----:B------:R-:W3:Y:S01]  /*0590*/  LDG.E.64 R54, desc[UR6][R60.64+0x8] ;  /* 0x000008063c367981 */ /* 0x000ee2000c1e1b00 */
[----:B------:R-:W-:Y:S02]  /*05a0*/  R2UR UR8, R70 ;  /* 0x00000000460872ca */ /* 0x000fe400000e0000 */
[----:B------:R-:W-:Y:S01]  /*05b0*/  R2UR UR9, R71 ;  /* 0x00000000470972ca */ /* 0x000fe200000e0000 */
[----:B------:R-:W1:Y:S01]  /*05c0*/  LDCU UR4, c[0x0][0x2f8] ;  /* 0x00005f00ff0477ac */ /* 0x000e620008000800 */
[----:B------:R-:W-:Y:S02]  /*05d0*/  IMAD.MOV.U32 R76, RZ, RZ, R6 ;  /* 0x000000ffff4c7224 */ /* 0x000fe400078e0006 */
[----:B------:R-:W-:Y:S01]  /*05e0*/  IMAD.MOV.U32 R77, RZ, RZ, R7 ;  /* 0x000000ffff4d7224 */ /* 0x000fe200078e0007 */
[----:B------:R-:W-:Y:S01]  /*05f0*/  BSSY.RECONVERGENT B6, `(.L_x_1) ;  /* 0x000001b000067945 */ /* 0x000fe20003800200 */
[----:B------:R-:W-:Y:S02]  /*0600*/  IMAD.MOV.U32 R26, RZ, RZ, R8 ;  /* 0x000000ffff1a7224 */ /* 0x000fe400078e0008 */
[----:B------:R-:W-:Y:S01]  /*0610*/  IMAD.MOV.U32 R25, RZ, RZ, R9 ;  /* 0x000000ffff197224 */ /* 0x000fe200078e0009 */
[----:B------:R0:W5:Y:S01]  /*0620*/  LD.E R32, desc[UR6][R76.64+0xc] ;  /* 0x00000c064c207980 */ /* 0x000162000c101900 */
[----:B------:R-:W-:-:S03]  /*0630*/  VIADD R2, R19, 0x3 ;  /* 0x0000000313027836 */ /* 0x000fc60000000000 */
[----:B------:R0:W5:Y:S04]  /*0640*/  LDG.E.64 R52, desc[UR8][R60.64+0x10] ;  /* 0x000010083c347981 */ /* 0x000168000c1e1b00 */
[----:B---3--:R-:W3:Y:S01]  /*0650*/  LD.E.U8 R0, desc[UR8][R54.64+0x18] ;  /* 0x0000180836007980 */ /* 0x008ee2000c101100 */
[----:B-1----:R-:W-:Y:S01]  /*0660*/  IADD3 R24, P1, PT, R1, UR4, RZ ;  /* 0x0000000401187c10 */ /* 0x002fe2000ff3e0ff */
[----:B------:R-:W-:Y:S04]  /*0670*/  BSSY.RELIABLE B0, `(.L_x_2) ;  /* 0x000000a000007945 */ /* 0x000fe80003800100 */
[----:B--2---:R-:W-:Y:S01]  /*0680*/  IMAD.X R23, RZ, RZ, UR5, P1 ;  /* 0x00000005ff177e24 */ /* 0x004fe200088e06ff */
[----:B---3--:R-:W-:-:S13]  /*0690*/  ISETP.NE.AND P0, PT, R0, 0x31, PT ;  /* 0x000000310000780c */ /* 0x008fda0003f05270 */
[----:B0---4-:R-:W-:Y:S05]  /*06a0*/  @!P0 BRA `(.L_x_3) ;  /* 0x0000000000188947 */ /* 0x011fea0003800000 */
[----:B------:R-:W-:Y:S02]  /*06b0*/  R2UR UR4, R70 ;  /* 0x00000000460472ca */ /* 0x000fe400000e0000 */
[----:B------:R-:W-:-:S13]  /*06c0*/  R2UR UR5, R71 ;  /* 0x00000000470572ca */ /* 0x000fda00000e0000 */
[----:B-----5:R-:W2:Y:S02]  /*06d0*/  LD.E.U8 R0, desc[UR4][R52.64+0x18] ;  /* 0x0000180434007980 */ /* 0x020ea4000c101100 */
[----:B--2---:R-:W-:-:S13]  /*06e0*/  ISETP.NE.AND P0, PT, R0, 0x31, PT ;  /* 0x000000310000780c */ /* 0x004fda0003f05270 */
[----:B------:R-:W-:Y:S05]  /*06f0*/  @P0 BREAK.RELIABLE B0 ;  /* 0x0000000000000942 */ /* 0x000fea0003800100 */
[----:B------:R-:W-:Y:S05]  /*0700*/  @P0 BRA `(.L_x_4) ;  /* 0x0000000000240947 */ /* 0x000fea0003800000 */
.L_x_3:
[----:B------:R-:W-:Y:S05]  /*0710*/  BSYNC.RELIABLE B0 ;  /* 0x0000000000007941 */ /* 0x000fea0003800100 */
.L_x_2:
[----:B------:R-:W-:Y:S01]  /*0720*/  MOV R0, 0x0 ;  /* 0x0000000000007802 */ /* 0x000fe20000000f00 */
[----:B------:R-:W0:Y:S01]  /*0730*/  LDCU.64 UR4, c[0x4][0x8] ;  /* 0x01000100ff0477ac */ /* 0x000e220008000a00 */
[----:B------:R-:W-:Y:S02]  /*0740*/  CS2R R6, SRZ ;  /* 0x0000000000067805 */ /* 0x000fe4000001ff00 */
[----:B------:R1:W2:Y:S01]  /*0750*/  LDC.64 R8, c[0x4][R0] ;  /* 0x0100000000087b82 */ /* 0x0002a20000000a00 */
[----:B0-----:R-:W-:Y:S02]  /*0760*/  IMAD.U32 R4, RZ, RZ, UR4 ;  /* 0x00000004ff047e24 */ /* 0x001fe4000f8e00ff */
[----:B-1----:R-:W-:-:S07]  /*0770*/  IMAD.U32 R5, RZ, RZ, UR5 ;  /* 0x00000005ff057e24 */ /* 0x002fce000f8e00ff */
[----:B------:R-:W-:-:S07]  /*0780*/  LEPC R20, `(.L_x_4) ;  /* 0x000000001014794e */ /* 0x000fce0000000000 */
[----:B--2--5:R-:W-:Y:S05]  /*0790*/  CALL.ABS.NOINC R8 ;  /* 0x0000000008007343 */ /* 0x024fea0003c00000 */
.L_x_4:
[----:B------:R-:W-:Y:S05]  /*07a0*/  BSYNC.RECONVERGENT B6 ;  /* 0x0000000000067941 */ /* 0x000fea0003800200 */
.L_x_1:
[----:B------:R-:W-:Y:S02]  /*07b0*/  R2UR UR4, R70 ;  /* 0x00000000460472ca */ /* 0x000fe400000e0000 */
[----:B------:R-:W-:-:S13]  /*07c0*/  R2UR UR5, R71 ;  /* 0x00000000470572ca */ /* 0x000fda00000e0000 */
[----:B------:R-:W2:Y:S01]  /*07d0*/  LD.E.U16 R3, desc[UR4][R62.64+0x8] ;  /* 0x000008043e037980 */ /* 0x000ea2000c101500 */
[----:B------:R-:W-:Y:S02]  /*07e0*/  R2UR UR6, R70 ;  /* 0x00000000460672ca */ /* 0x000fe400000e0000 */
[----:B------:R-:W-:Y:S01]  /*07f0*/  R2UR UR7, R71 ;  /* 0x00000000470772ca */ /* 0x000fe200000e0000 */
[----:B--2---:R0:W-:-:S12]  /*0800*/  ST.E.U16 desc[UR4][R54.64+0x8], R3 ;  /* 0x0000080336007985 */ /* 0x0041d8000c101504 */
[----:B------:R-:W2:Y:S04]  /*0810*/  LD.E.U8 R5, desc[UR6][R62.64+0x18] ;  /* 0x000018063e057980 */ /* 0x000ea8000c101100 */
[----:B--2---:R0:W-:Y:S04]  /*0820*/  ST.E.U8 desc[UR4][R54.64+0x18], R5 ;  /* 0x0000180536007985 */ /* 0x0041e8000c101104 */
[----:B------:R-:W2:Y:S01]  /*0830*/  LD.E.U16 R0, desc[UR6][R62.64+0x8] ;  /* 0x000008063e007980 */ /* 0x000ea2000c101500 */
[----:B------:R-:W-:Y:S01]  /*0840*/  BSSY.RECONVERGENT B0, `(.L_x_5) ;  /* 0x000002e000007945 */ /* 0x000fe20003800200 */
[----:B--2---:R-:W-:-:S04]  /*0850*/  PRMT R4, R0, 0x9910, RZ ;  /* 0x0000991000047816 */ /* 0x004fc800000000ff */
[----:B------:R-:W-:-:S13]  /*0860*/  ISETP.GE.AND P0, PT, R4, 0x1, PT ;  /* 0x000000010400780c */ /* 0x000fda0003f06270 */
[----:B0-----:R-:W-:Y:S05]  /*0870*/  @!P0 BRA `(.L_x_6) ;  /* 0x0000000000a88947 */ /* 0x001fea0003800000 */
[----:B------:R-:W-:-:S07]  /*0880*/  IMAD.MOV.U32 R3, RZ, RZ, RZ ;  /* 0x000000ffff037224 */ /* 0x000fce00078e00ff */
.L_x_10:
[----:B------:R-:W-:Y:S01]  /*0890*/  PRMT R4, R0, 0x9910, RZ ;  /* 0x0000991000047816 */ /* 0x000fe200000000ff */
[----:B------:R-:W-:Y:S03]  /*08a0*/  BSSY.RECONVERGENT B1, `(.L_x_7) ;  /* 0x0000023000017945 */ /* 0x000fe60003800200 */
[----:B------:R-:W-:-:S13]  /*08b0*/  ISETP.GE.AND P0, PT, R4, 0x1, PT ;  /* 0x000000010400780c */ /* 0x000fda0003f06270 */
[----:B------:R-:W-:Y:S05]  /*08c0*/  @!P0 BRA `(.L_x_8) ;  /* 0x0000000000808947 */ /* 0x000fea0003800000 */
[----:B------:R-:W-:Y:S01]  /*08d0*/  BSSY.RECONVERGENT B2, `(.L_x_8) ;  /* 0x000001f000027945 */ /* 0x000fe20003800200 */
[----:B------:R-:W-:-:S07]  /*08e0*/  IMAD.MOV.U32 R15, RZ, RZ, RZ ;  /* 0x000000ffff0f7224 */ /* 0x000fce00078e00ff */
.L_x_9:
[----:B------:R-:W-:Y:S02]  /*08f0*/  R2UR UR4, R70 ;  /* 0x00000000460472ca */ /* 0x000fe400000e0000 */
[----:B------:R-:W-:-:S13]  /*0900*/  R2UR UR5, R71 ;  /* 0x00000000470572ca */ /* 0x000fda00000e0000 */
[----:B------:R-:W2:Y:S01]  /*0910*/  LD.E.64 R4, desc[UR4][R62.64] ;  /* 0x000000043e047980 */ /* 0x000ea2000c101b00 */
[----:B------:R-:W-:Y:S02]  /*0920*/  R2UR UR6, R70 ;  /* 0x00000000460672ca */ /* 0x000fe400000e0000 */
[----:B------:R-:W-:-:S13]  /*0930*/  R2UR UR7, R71 ;  /* 0x00000000470772ca */ /* 0x000fda00000e0000 */
[----:B------:R-:W3:Y:S01]  /*0940*/  LD.E.64 R6, desc[UR6][R54.64] ;  /* 0x0000000636067980 */ /* 0x000ee2000c101b00 */
[----:B--2---:R-:W-:-:S06]  /*0950*/  IMAD.WIDE.U32 R4, R3, 0x8, R4 ;  /* 0x0000000803047825 */ /* 0x004fcc00078e0004 */
[----:B------:R-:W2:Y:S01]  /*0960*/  LD.E.64 R4, desc[UR4][R4.64] ;  /* 0x0000000404047980 */ /* 0x000ea2000c101b00 */
[----:B---3--:R-:W-:-:S06]  /*0970*/  IMAD.WIDE.U32 R8, R3, 0x8, R6 ;  /* 0x0000000803087825 */ /* 0x008fcc00078e0006 */
[----:B------:R-:W3:Y:S01]  /*0980*/  LD.E.64 R8, desc[UR6][R8.64] ;  /* 0x0000000608087980 */ /* 0x000ee2000c101b00 */
[----:B--2---:R-:W-:-:S06]  /*0990*/  IMAD.WIDE.U32 R6, R15, 0x8, R4 ;  /* 0x000000080f067825 */ /* 0x004fcc00078e0004 */
[----:B------:R-:W2:Y:S01]  /*09a0*/  LD.E R7, desc[UR4][R6.64+0x4] ;  /* 0x0000040406077980 */ /* 0x000ea2000c101900 */
[----:B---3--:R-:W-:-:S05]  /*09b0*/  IMAD.WIDE.U32 R10, R15, 0x8, R8 ;  /* 0x000000080f0a7825 */ /* 0x008fca00078e0008 */
[----:B--2---:R0:W-:Y:S04]  /*09c0*/  ST.E desc[UR4][R10.64+0x4], R7 ;  /* 0x000004070a007985 */ /* 0x0041e8000c101904 */
[----:B------:R-:W2:Y:S04]  /*09d0*/  LD.E.64 R4, desc[UR6][R62.64] ;  /* 0x000000063e047980 */ /* 0x000ea8000c101b00 */
[----:B------:R-:W3:Y:S01]  /*09e0*/  LD.E.64 R12, desc[UR6][R54.64] ;  /* 0x00000006360c7980 */ /* 0x000ee2000c101b00 */
[----:B--2---:R-:W-:-:S06]  /*09f0*/  IMAD.WIDE.U32 R4, R3, 0x8, R4 ;  /* 0x0000000803047825 */ /* 0x004fcc00078e0004 */
[----:B------:R-:W0:Y:S01]  /*0a00*/  LD.E.64 R4, desc[UR4][R4.64] ;  /* 0x0000000404047980 */ /* 0x000e22000c101b00 */
[----:B---3--:R-:W-:-:S06]  /*0a10*/  IMAD.WIDE.U32 R12, R3, 0x8, R12 ;  /* 0x00000008030c7825 */ /* 0x008fcc00078e000c */
[----:B------:R-:W2:Y:S01]  /*0a20*/  LD.E.64 R12, desc[UR6][R12.64] ;  /* 0x000000060c0c7980 */ /* 0x000ea2000c101b00 */
[----:B0-----:R-:W-:-:S06]  /*0a30*/  IMAD.WIDE.U32 R6, R15, 0x8, R4 ;  /* 0x000000080f067825 */ /* 0x001fcc00078e0004 */
[----:B------:R-:W3:Y:S01]  /*0a40*/  LD.E R7, desc[UR4][R6.64] ;  /* 0x0000000406077980 */ /* 0x000ee2000c101900 */
[----:B--2---:R-:W-:-:S05]  /*0a50*/  IMAD.WIDE.U32 R8, R15, 0x8, R12 ;  /* 0x000000080f087825 */ /* 0x004fca00078e000c */
[----:B---3--:R0:W-:Y:S04]  /*0a60*/  ST.E desc[UR4][R8.64], R7 ;  /* 0x0000000708007985 */ /* 0x0081e8000c101904 */
[----:B------:R-:W2:Y:S01]  /*0a70*/  LD.E.U16 R0, desc[UR6][R62.64+0x8] ;  /* 0x000008063e007980 */ /* 0x000ea2000c101500 */
[----:B------:R-:W-:Y:S01]  /*0a80*/  VIADD R15, R15, 0x1 ;  /* 0x000000010f0f7836 */ /* 0x000fe20000000000 */
[----:B--2---:R-:W-:-:S04]  /*0a90*/  PRMT R4, R0, 0x9910, RZ ;  /* 0x0000991000047816 */ /* 0x004fc800000000ff */
[----:B------:R-:W-:-:S13]  /*0aa0*/  ISETP.GE.AND P0, PT, R15, R4, PT ;  /* 0x000000040f00720c */ /* 0x000fda0003f06270 */
[----:B0-----:R-:W-:Y:S05]  /*0ab0*/  @!P0 BRA `(.L_x_9) ;  /* 0xfffffffc008c8947 */ /* 0x001fea000383ffff */
[----:B------:R-:W-:Y:S05]  /*0ac0*/  BSYNC.RECONVERGENT B2 ;  /* 0x0000000000027941 */ /* 0x000fea0003800200 */
.L_x_8:
[----:B------:R-:W-:Y:S05]  /*0ad0*/  BSYNC.RECONVERGENT B1 ;  /* 0x0000000000017941 */ /* 0x000fea0003800200 */
.L_x_7:
[----:B------:R-:W-:Y:S01]  /*0ae0*/  VIADD R3, R3, 0x1 ;  /* 0x0000000103037836 */ /* 0x000fe20000000000 */
[----:B------:R-:W-:-:S04]  /*0af0*/  PRMT R4, R0, 0x9910, RZ ;  /* 0x0000991000047816 */ /* 0x000fc800000000ff */
[----:B------:R-:W-:-:S13]  /*0b00*/  ISETP.GE.AND P0, PT, R3, R4, PT ;  /* 0x000000040300720c */ /* 0x000fda0003f06270 */
[----:B------:R-:W-:Y:S05]  /*0b10*/  @!P0 BRA `(.L_x_10) ;  /* 0xfffffffc005c8947 */ /* 0x000fea000383ffff */
.L_x_6:
[----:B------:R-:W-:Y:S05]  /*0b20*/  BSYNC.RECONVERGENT B0 ;  /* 0x0000000000007941 */ /* 0x000fea0003800200 */
.L_x_5:
[----:B------:R-:W-:Y:S02]  /*0b30*/  R2UR UR4, R70 ;  /* 0x00000000460472ca */ /* 0x000fe400000e0000 */
[----:B------:R-:W-:-:S13]  /*0b40*/  R2UR UR5, R71 ;  /* 0x00000000470572ca */ /* 0x000fda00000e0000 */
[----:B------:R-:W2:Y:S01]  /*0b50*/  LD.E.64 R46, desc[UR4][R76.64] ;  /* 0x000000044c2e7980 */ /* 0x000ea2000c101b00 */
[----:B------:R-:W-:Y:S01]  /*0b60*/  BSSY.RECONVERGENT B6, `(.L_x_11) ;  /* 0x0000016000067945 */ /* 0x000fe20003800200 */
[----:B--2---:R-:W-:-:S04]  /*0b70*/  ISETP.NE.U32.AND P0, PT, R46, RZ, PT ;  /* 0x000000ff2e00720c */ /* 0x004fc80003f05070 */
[----:B------:R-:W-:-:S13]  /*0b80*/  ISETP.NE.AND.EX P0, PT, R47, RZ, PT, P0 ;  /* 0x000000ff2f00720c */ /* 0x000fda0003f05300 */
[----:B------:R-:W-:Y:S05]  /*0b90*/  @P0 BRA `(.L_x_12) ;  /* 0x0000000000480947 */ /* 0x000fea0003800000 */
[----:B------:R-:W-:Y:S01]  /*0ba0*/  R2UR UR4, R70 ;  /* 0x00000000460472ca */ /* 0x000fe200000e0000 */
[----:B------:R-:W-:Y:S01]  /*0bb0*/  IMAD.MOV.U32 R8, RZ, RZ, R26 ;  /* 0x000000ffff087224 */ /* 0x000fe200078e001a */
[----:B------:R-:W-:Y:S01]  /*0bc0*/  R2UR UR5, R71 ;  /* 0x00000000470572ca */ /* 0x000fe200000e0000 */
[----:B------:R-:W-:Y:S01]  /*0bd0*/  IMAD.MOV.U32 R9, RZ, RZ, R25 ;  /* 0x000000ffff097224 */ /* 0x000fe200078e0019 */
[----:B------:R-:W-:-:S04]  /*0be0*/  MOV R0, 0x0 ;  /* 0x0000000000007802 */ /* 0x000fc80000000f00 */
[----:B------:R0:W1:Y:S07]  /*0bf0*/  LDC.64 R10, c[0x4][R0] ;  /* 0x01000000000a7b82 */ /* 0x00006e0000000a00 */
[----:B------:R0:W5:Y:S01]  /*0c00*/  LD.E.64 R76, desc[UR4][R8.64] ;  /* 0x00000004084c7980 */ /* 0x000162000c101b00 */
[----:B------:R-:W2:Y:S01]  /*0c10*/  LDCU.64 UR4, c[0x4][0x10] ;  /* 0x01000200ff0477ac */ /* 0x000ea20008000a00 */
[----:B------:R-:W-:Y:S01]  /*0c20*/  IADD3 R26, P0, PT, R26, 0x8, RZ ;  /* 0x000000081a1a7810 */ /* 0x000fe20007f1e0ff */
[----:B------:R-:W-:Y:S01]  /*0c30*/  IMAD.MOV.U32 R6, RZ, RZ, R24 ;  /* 0x000000ffff067224 */ /* 0x000fe200078e0018 */
[----:B------:R0:W-:Y:S01]  /*0c40*/  STL.64 [R1], R16 ;  /* 0x0000001001007387 */ /* 0x0001e20000100a00 */
[----:B------:R-:W-:-:S02]  /*0c50*/  IMAD.MOV.U32 R7, RZ, RZ, R23 ;  /* 0x000000ffff077224 */ /* 0x000fc400078e0017 */
[----:B------:R-:W-:Y:S01]  /*0c60*/  IMAD.X R25, RZ, RZ, R25, P0 ;  /* 0x000000ffff197224 */ /* 0x000fe200000e0619 */
[----:B------:R0:W-:Y:S01]  /*0c70*/  STL [R1+0x8], R2 ;  /* 0x0000080201007387 */ /* 0x0001e20000100800 */
[----:B--2---:R-:W-:Y:S02]  /*0c80*/  IMAD.U32 R4, RZ, RZ, UR4 ;  /* 0x00000004ff047e24 */ /* 0x004fe4000f8e00ff */
[----:B0-----:R-:W-:-:S07]  /*0c90*/  IMAD.U32 R5, RZ, RZ, UR5 ;  /* 0x00000005ff057e24 */ /* 0x001fce000f8e00ff */
[----:B------:R-:W-:-:S07]  /*0ca0*/  LEPC R20, `(.L_x_12) ;  /* 0x000000001014794e */ /* 0x000fce0000000000 */
[----:B-1---5:R-:W-:Y:S05]  /*0cb0*/  CALL.ABS.NOINC R10 ;  /* 0x000000000a007343 */ /* 0x022fea0003c00000 */
.L_x_12:
[----:B------:R-:W-:Y:S05]  /*0cc0*/  BSYNC.RECONVERGENT B6 ;  /* 0x0000000000067941 */ /* 0x000fea0003800200 */
.L_x_11:
[----:B------:R-:W-:-:S04]  /*0cd0*/  ISETP.NE.U32.AND P0, PT, R54, RZ, PT ;  /* 0x000000ff3600720c */ /* 0x000fc80003f05070 */
[----:B------:R-:W-:-:S13]  /*0ce0*/  ISETP.NE.AND.EX P0, PT, R55, RZ, PT, P0 ;  /* 0x000000ff3700720c */ /* 0x000fda0003f05300 */
[----:B------:R-:W-:Y:S05]  /*0cf0*/  @!P0 BRA `(.L_x_13) ;  /* 0x0000005c003c8947 */ /* 0x000fea0003800000 */
[----:B------:R-:W-:Y:S02]  /*0d00*/  R2UR UR4, R70 ;  /* 0x00000000460472ca */ /* 0x000fe400000e0000 */
[----:B------:R-:W-:-:S13]  /*0d10*/  R2UR UR5, R71 ;  /* 0x00000000470572ca */ /* 0x000fda00000e0000 */
[----:B------:R-:W2:Y:S02]  /*0d20*/  LD.E.64 R4, desc[UR4][R54.64] ;  /* 0x0000000436047980 */ /* 0x000ea4000c101b00 */
[----:B--2---:R-:W-:-:S06]  /*0d30*/  IMAD.WIDE R4, R22, 0x8, R4 ;  /* 0x0000000816047825 */ /* 0x004fcc00078e0204 */
[----:B------:R-:W2:Y:S02]  /*0d40*/  LD.E.64 R4, desc[UR4][R4.64] ;  /* 0x0000000404047980 */ /* 0x000ea4000c101b00 */
[----:B--2---:R-:W-:-:S05]  /*0d50*/  IMAD.WIDE R6, R18, 0x8, R4 ;  /* 0x0000000812067825 */ /* 0x004fca00078e0204 */
[----:B------:R-:W2:Y:S02]  /*0d60*/  LD.E R3, desc[UR4][R6.64] ;  /* 0x0000000406037980 */ /* 0x000ea4000c101900 */
[C---:B--2---:R-:W-:Y:S02]  /*0d70*/  ISETP.NE.AND P0, PT, R3.reuse, R32, PT ;  /* 0x000000200300720c */ /* 0x044fe40003f05270 */
[----:B------:R-:W-:-:S13]  /*0d80*/  ISETP.GT.AND P1, PT, R3, -0x1, PT ;  /* 0xffffffff0300780c */ /* 0x000fda0003f24270 */
[----:B------:R-:W-:Y:S05]  /*0d90*/  @P0 BRA P1, `(.L_x_14) ;  /* 0x0000005c00340947 */ /* 0x000fea0000800000 */
[----:B------:R-:W-:Y:S01]  /*0da0*/  ISETP.GE.AND P0, PT, R32, 0x1, PT ;  /* 0x000000012000780c */ /* 0x000fe20003f06270 */
[----:B------:R-:W-:Y:S01]  /*0db0*/  BSSY.RECONVERGENT B0, `(.L_x_15) ;  /* 0x000002c000007945 */ /* 0x000fe20003800200 */
[----:B------:R-:W-:-:S11]  /*0dc0*/  IMAD.MOV.U32 R0, RZ, RZ, 0x1 ;  /* 0x00000001ff007424 */ /* 0x000fd600078e00ff */
[----:B------:R-:W-:Y:S05]  /*0dd0*/  @!P0 BRA `(.L_x_16) ;  /* 0x0000000000a48947 */ /* 0x000fea0003800000 */
[C---:B------:R-:W-:Y:S01]  /*0de0*/  ISETP.GE.U32.AND P0, PT, R32.reuse, 0x4, PT ;  /* 0x000000042000780c */ /* 0x040fe20003f06070 */
[----:B------:R-:W-:Y:S01]  /*0df0*/  BSSY.RECONVERGENT B1, `(.L_x_17) ;  /* 0x0000020000017945 */ /* 0x000fe20003800200 */
[----:B------:R-:W-:Y:S01]  /*0e00*/  LOP3.LUT R4, R32, 0x3, RZ, 0xc0, !PT ;  /* 0x0000000320047812 */ /* 0x000fe200078ec0ff */
[----:B------:R-:W-:-:S10]  /*0e10*/  IMAD.MOV.U32 R0, RZ, RZ, 0x1 ;  /* 0x00000001ff007424 */ /* 0x000fd400078e00ff */
[----:B------:R-:W-:Y:S05]  /*0e20*/  @!P0 BRA `(.L_x_18) ;  /* 0x0000000000708947 */ /* 0x000fea0003800000 */
[----:B------:R-:W-:Y:S01]  /*0e30*/  LOP3.LUT R8, R32, 0x7ffffffc, RZ, 0xc0, !PT ;  /* 0x7ffffffc20087812 */ /* 0x000fe200078ec0ff */
[----:B------:R-:W-:Y:S02]  /*0e40*/  IMAD.MOV.U32 R3, RZ, RZ, RZ ;  /* 0x000000ffff037224 */ /* 0x000fe400078e00ff */
[----:B------:R-:W-:Y:S01]  /*0e50*/  IMAD.MOV.U32 R0, RZ, RZ, 0x1 ;  /* 0x00000001ff007424 */ /* 0x000fe200078e00ff */
[----:B------:R-:W-:-:S13]  /*0e60*/  ISETP.GT.AND P0, PT, R8, RZ, PT ;  /* 0x000000ff0800720c */ /* 0x000fda0003f04270 */
[----:B------:R-:W-:Y:S05]  /*0e70*/  @!P0 BRA `(.L_x_19) ;  /* 0x00000000004c8947 */ /* 0x000fea0003800000 */
[----:B------:R-:W-:Y:S01]  /*0e80*/  IMAD.IADD R5, R8, 0x1, -R3 ;  /* 0x0000000108057824 */ /* 0x000fe200078e0a03 */
[----:B------:R-:W-:Y:S01]  /*0e90*/  BSSY.RECONVERGENT B2, `(.L_x_20) ;  /* 0x000000a000027945 */ /* 0x000fe20003800200 */
[----:B------:R-:W-:-:S03]  /*0ea0*/  PLOP3.LUT P0, PT, PT, PT, PT, 0x80, 0x8 ;  /* 0x000000000008781c */ /* 0x000fc60003f0f070 */
[----:B------:R-:W-:-:S13]  /*0eb0*/  ISETP.GT.AND P1, PT, R5, 0xc, PT ;  /* 0x0000000c0500780c */ /* 0x000fda0003f24270 */
[----:B------:R-:W-:Y:S05]  /*0ec0*/  @!P1 BRA `(.L_x_21) ;  /* 0x0000000000189947 */ /* 0x000fea0003800000 */
[----:B------:R-:W-:Y:S01]  /*0ed0*/  PLOP3.LUT P0, PT, PT, PT, PT, 0x8, 0x80 ;  /* 0x000000000080781c */ /* 0x000fe20003f0e170 */
[----:B------:R-:W-:-:S12]  /*0ee0*/  VIADD R10, R8, 0xfffffff4 ;  /* 0xfffffff4080a7836 */ /* 0x000fd80000000000 */
.L_x_22:
[----:B------:R-:W-:Y:S02]  /*0ef0*/  VIADD R3, R3, 0x10 ;  /* 0x0000001003037836 */ /* 0x000fe40000000000 */
[----:B------:R-:W-:-:S03]  /*0f00*/  IMAD.U32 R0, R0, 0x10000, RZ ;  /* 0x0001000000007824 */ /* 0x000fc600078e00ff */
[----:B------:R-:W-:-:S13]  /*0f10*/  ISETP.GE.AND P1, PT, R3, R10, PT ;  /* 0x0000000a0300720c */ /* 0x000fda0003f26270 */
[----:B------:R-:W-:Y:S05]  /*0f20*/  @!P1 BRA `(.L_x_22) ;  /* 0xfffffffc00f09947 */ /* 0x000fea000383ffff */
.L_x_21:
[----:B------:R-:W-:Y:S05]  /*0f30*/  BSYNC.RECONVERGENT B2 ;  /* 0x0000000000027941 */ /* 0x000fea0003800200 */
.L_x_20:
[----:B------:R-:W-:-:S05]  /*0f40*/  IMAD.IADD R5, R8, 0x1, -R3 ;  /* 0x0000000108057824 */ /* 0x000fca00078e0a03 */
[----:B------:R-:W-:-:S13]  /*0f50*/  ISETP.GT.AND P1, PT, R5, 0x4, PT ;  /* 0x000000040500780c */ /* 0x000fda0003f24270 */
[----:B------:R-:W-:Y:S01]  /*0f60*/  @P1 VIADD R3, R3, 0x8 ;  /* 0x0000000803031836 */ /* 0x000fe20000000000 */
[----:B------:R-:W-:Y:S01]  /*0f70*/  @P1 PLOP3.LUT P0, PT, PT, PT, PT, 0x8, 0x80 ;  /* 0x000000000080181c */ /* 0x000fe20003f0e170 */
[----:B------:R-:W-:-:S03]  /*0f80*/  @P1 IMAD.SHL.U32 R0, R0, 0x100, RZ ;  /* 0x0000010000001824 */ /* 0x000fc600078e00ff */
[----:B------:R-:W-:-:S13]  /*0f90*/  ISETP.NE.OR P0, PT, R3, R8, P0 ;  /* 0x000000080300720c */ /* 0x000fda0000705670 */
[----:B------:R-:W-:Y:S05]  /*0fa0*/  @!P0 BRA `(.L_x_18) ;  /* 0x0000000000108947 */ /* 0x000fea0003800000 */
.L_x_19:
[----:B------:R-:W-:Y:S02]  /*0fb0*/  VIADD R3, R3, 0x4 ;  /* 0x0000000403037836 */ /* 0x000fe40000000000 */
[----:B------:R-:W-:-:S03]  /*0fc0*/  IMAD.SHL.U32 R0, R0, 0x10, RZ ;  /* 0x0000001000007824 */ /* 0x000fc600078e00ff */
[----:B------:R-:W-:-:S13]  /*0fd0*/  ISETP.NE.AND P0, PT, R3, R8, PT ;  /* 0x000000080300720c */ /* 0x000fda0003f05270 */
[----:B------:R-:W-:Y:S05]  /*0fe0*/  @P0 BRA `(.L_x_19) ;  /* 0xfffffffc00f00947 */ /* 0x000fea000383ffff */
.L_x_18:
[----:B------:R-:W-:Y:S05]  /*0ff0*/  BSYNC.RECONVERGENT B1 ;  /* 0x0000000000017941 */ /* 0x000fea0003800200 */
.L_x_17:
[----:B------:R-:W-:-:S13]  /*1000*/  ISETP.NE.AND P0, PT, R4, RZ, PT ;  /* 0x000000ff0400720c */ /* 0x000fda0003f05270 */
[----:B------:R-:W-:Y:S05]  /*1010*/  @!P0 BRA `(.L_x_16) ;  /* 0x0000000000148947 */ /* 0x000fea0003800000 */
[----:B------:R-:W-:-:S07]  /*1020*/  IMAD.MOV.U32 R3, RZ, RZ, RZ ;  /* 0x000000ffff037224 */ /* 0x000fce00078e00ff */
.L_x_23:
[----:B------:R-:W-:Y:S02]  /*1030*/  VIADD R3, R3, 0x1 ;  /* 0x0000000103037836 */ /* 0x000fe40000000000 */
[----:B------:R-:W-:-:S03]  /*1040*/  IMAD.SHL.U32 R0, R0, 0x2, RZ ;  /* 0x0000000200007824 */ /* 0x000fc600078e00ff */
[----:B------:R-:W-:-:S13]  /*1050*/  ISETP.NE.AND P0, PT, R3, R4, PT ;  /* 0x000000040300720c */ /* 0x000fda0003f05270 */
[----:B------:R-:W-:Y:S05]  /*1060*/  @P0 BRA `(.L_x_23) ;  /* 0xfffffffc00f00947 */ /* 0x000fea000383ffff */
.L_x_16:
[----:B------:R-:W-:Y:S05]  /*1070*/  BSYNC.RECONVERGENT B0 ;  /* 0x0000000000007941 */ /* 0x000fea0003800200 */
.L_x_15:
[----:B------:R-:W-:Y:S02]  /*1080*/  R2UR UR4, R70 ;  /* 0x00000000460472ca */ /* 0x000fe400000e0000 */
[----:B------:R-:W-:-:S13]  /*1090*/  R2UR UR5, R71 ;  /* 0x00000000470572ca */ /* 0x000fda00000e0000 */
[----:B------:R-:W2:Y:S02]  /*10a0*/  LD.E R3, desc[UR4][R6.64+0x4] ;  /* 0x0000040406037980 */ /* 0x000ea4000c101900 */
[----:B--2---:R-:W-:-:S13]  /*10b0*/  LOP3.LUT P0, RZ, R3, R0, RZ, 0xc0, !PT ;  /* 0x0000000003ff7212 */ /* 0x004fda000780c0ff */
[----:B------:R-:W-:Y:S05]  /*10c0*/  @P0 BRA `(.L_x_14) ;  /* 0x0000005800680947 */ /* 0x000fea0003800000 */
[C---:B------:R-:W-:Y:S02]  /*10d0*/  R2UR UR4, R70.reuse ;  /* 0x00000000460472ca */ /* 0x040fe400000e0000 */
[C---:B------:R-:W-:Y:S02]  /*10e0*/  R2UR UR5, R71.reuse ;  /* 0x00000000470572ca */ /* 0x040fe400000e0000 */
[----:B------:R-:W-:Y:S02]  /*10f0*/  R2UR UR6, R70 ;  /* 0x00000000460672ca */ /* 0x000fe400000e0000 */
[----:B------:R-:W-:-:S09]  /*1100*/  R2UR UR7, R71 ;  /* 0x00000000470772ca */ /* 0x000fd200000e0000 */
[----:B------:R0:W-:Y:S04]  /*1110*/  ST.E desc[UR4][R6.64], R32 ;  /* 0x0000002006007985 */ /* 0x0001e8000c101904 */
[----:B------:R-:W2:Y:S01]  /*1120*/  LD.E.U16 R10, desc[UR6][R54.64+0x8] ;  /* 0x00000806360a7980 */ /* 0x000ea2000c101500 */
[----:B------:R-:W-:Y:S01]  /*1130*/  BSSY.RECONVERGENT B0, `(.L_x_24) ;  /* 0x000009f000007945 */ /* 0x000fe20003800200 */
[----:B--2---:R-:W-:-:S04]  /*1140*/  PRMT R12, R10, 0x9910, RZ ;  /* 0x000099100a0c7816 */ /* 0x004fc800000000ff */
[----:B------:R-:W-:-:S13]  /*1150*/  ISETP.GE.AND P0, PT, R12, 0x1, PT ;  /* 0x000000010c00780c */ /* 0x000fda0003f06270 */
[----:B0-----:R-:W-:Y:S05]  /*1160*/  @!P0 BRA `(.L_x_25) ;  /* 0x00000008006c8947 */ /* 0x001fea0003800000 */
[----:B------:R-:W-:Y:S02]  /*1170*/  R2UR UR4, R70 ;  /* 0x00000000460472ca */ /* 0x000fe400000e0000 */
[----:B------:R-:W-:Y:S02]  /*1180*/  R2UR UR5, R71 ;  /* 0x00000000470572ca */ /* 0x000fe400000e0000 */
[----:B------:R-:W-:Y:S01]  /*1190*/  ISETP.GE.U32.AND P0, PT, R10, 0x4, PT ;  /* 0x000000040a00780c */ /* 0x000fe20003f06070 */
[----:B------:R-:W-:Y:S01]  /*11a0*/  BSSY.RECONVERGENT B1, `(.L_x_26) ;  /* 0x000003c000017945 */ /* 0x000fe20003800200 */
[----:B------:R-:W-:-:S09]  /*11b0*/  IMAD.MOV.U32 R3, RZ, RZ, RZ ;  /* 0x000000ffff037224 */ /* 0x000fd200078e00ff */
[----:B------:R0:W5:Y:S02]  /*11c0*/  LD.E.64 R8, desc[UR4][R54.64] ;  /* 0x0000000436087980 */ /* 0x000164000c101b00 */
[----:B------:R-:W-:Y:S05]  /*11d0*/  @!P0 BRA `(.L_x_27) ;  /* 0x0000000000e08947 */ /* 0x000fea0003800000 */
[----:B------:R-:W-:Y:S01]  /*11e0*/  LOP3.LUT R3, R12, 0x7ffc, RZ, 0xc0, !PT ;  /* 0x00007ffc0c037812 */ /* 0x000fe200078ec0ff */
[----:B------:R-:W-:-:S07]  /*11f0*/  IMAD.MOV.U32 R11, RZ, RZ, RZ ;  /* 0x000000ffff0b7224 */ /* 0x000fce00078e00ff */
.L_x_36:
[CC--:B------:R-:W-:Y:S01]  /*1200*/  ISETP.NE.AND P1, PT, R11.reuse, R22.reuse, PT ;  /* 0x000000160b00720c */ /* 0x0c0fe20003f25270 */
[C---:B--234-:R-:W-:Y:S01]  /*1210*/  VIADD R5, R11.reuse, 0x1 ;  /* 0x000000010b057836 */ /* 0x05cfe20000000000 */
[----:B------:R-:W-:Y:S01]  /*1220*/  BSSY.RECONVERGENT B2, `(.L_x_28) ;  /* 0x000000f000027945 */ /* 0x000fe20003800200 */
[C---:B-1----:R-:W-:Y:S02]  /*1230*/  VIADD R7, R11.reuse, 0x2 ;  /* 0x000000020b077836 */ /* 0x042fe40000000000 */
[----:B------:R-:W-:Y:S01]  /*1240*/  VIADD R13, R11, 0x3 ;  /* 0x000000030b0d7836 */ /* 0x000fe20000000000 */
[-C--:B------:R-:W-:Y:S02]  /*1250*/  ISETP.NE.AND P2, PT, R5, R22.reuse, PT ;  /* 0x000000160500720c */ /* 0x080fe40003f45270 */
[-C--:B------:R-:W-:Y:S02]  /*1260*/  ISETP.NE.AND P3, PT, R7, R22.reuse, PT ;  /* 0x000000160700720c */ /* 0x080fe40003f65270 */
[----:B------:R-:W-:-:S03]  /*1270*/  ISETP.NE.AND P4, PT, R13, R22, PT ;  /* 0x000000160d00720c */ /* 0x000fc60003f85270 */
[----:B------:R-:W-:Y:S10]  /*1280*/  @!P1 BRA `(.L_x_29) ;  /* 0x0000000000209947 */ /* 0x000ff40003800000 */
[----:B------:R-:W-:Y:S01]  /*1290*/  R2UR UR4, R70 ;  /* 0x00000000460472ca */ /* 0x000fe200000e0000 */
[----:B-----5:R-:W-:Y:S01]  /*12a0*/  IMAD.WIDE.U32 R4, R11, 0x8, R8 ;  /* 0x000000080b047825 */ /* 0x020fe200078e0008 */
[----:B------:R-:W-:-:S13]  /*12b0*/  R2UR UR5, R71 ;  /* 0x00000000470572ca */ /* 0x000fda00000e0000 */
[----:B------:R-:W2:Y:S02]  /*12c0*/  LD.E.64 R4, desc[UR4][R4.64] ;  /* 0x0000000404047980 */ /* 0x000ea4000c101b00 */
[----:B--2---:R-:W-:-:S05]  /*12d0*/  IMAD.WIDE R6, R18, 0x8, R4 ;  /* 0x0000000812067825 */ /* 0x004fca00078e0204 */
[----:B------:R-:W2:Y:S02]  /*12e0*/  LD.E R13, desc[UR4][R6.64+0x4] ;  /* 0x00000404060d7980 */ /* 0x000ea4000c101900 */
[----:B--2---:R-:W-:-:S05]  /*12f0*/  LOP3.LUT R13, R13, R0, RZ, 0xfc, !PT ;  /* 0x000000000d0d7212 */ /* 0x004fca00078efcff */
[----:B------:R1:W-:Y:S02]  /*1300*/  ST.E desc[UR4][R6.64+0x4], R13 ;  /* 0x0000040d06007985 */ /* 0x0003e4000c101904 */
.L_x_29:
[----:B------:R-:W-:Y:S05]  /*1310*/  BSYNC.RECONVERGENT B2 ;  /* 0x0000000000027941 */ /* 0x000fea0003800200 */
.L_x_28:
[----:B------:R-:W-:Y:S04]  /*1320*/  BSSY.RECONVERGENT B2, `(.L_x_30) ;  /* 0x000000a000027945 */ /* 0x000fe80003800200 */
[----:B------:R-:W-:Y:S05]  /*1330*/  @!P2 BRA `(.L_x_31) ;  /* 0x000000000020a947 */ /* 0x000fea0003800000 */
[----:B------:R-:W-:Y:S01]  /*1340*/  R2UR UR4, R70 ;  /* 0x00000000460472ca */ /* 0x000fe200000e0000 */
[----:B-1---5:R-:W-:Y:S01]  /*1350*/  IMAD.WIDE.U32 R6, R11, 0x8, R8 ;  /* 0x000000080b067825 */ /* 0x022fe200078e0008 */
[----:B------:R-:W-:-:S13]  /*1360*/  R2UR UR5, R71 ;  /* 0x00000000470572ca */ /* 0x000fda00000e0000 */
[----:B------:R-:W2:Y:S02]  /*1370*/  LD.E.64 R4, desc[UR4][R6.64+0x8] ;  /* 0x0000080406047980 */ /* 0x000ea4000c101b00 */
[----:B--2---:R-:W-:-:S05]  /*1380*/  IMAD.WIDE R4, R18, 0x8, R4 ;  /* 0x0000000812047825 */ /* 0x004fca00078e0204 */
[----:B------:R-:W2:Y:S02]  /*1390*/  LD.E R13, desc[UR4][R4.64+0x4] ;  /* 0x00000404040d7980 */ /* 0x000ea4000c101900 */
[----:B--2---:R-:W-:-:S05]  /*13a0*/  LOP3.LUT R13, R13, R0, RZ, 0xfc, !PT ;  /* 0x000000000d0d7212 */ /* 0x004fca00078efcff */
[----:B------:R2:W-:Y:S02]  /*13b0*/  ST.E desc[UR4][R4.64+0x4], R13 ;  /* 0x0000040d04007985 */ /* 0x0005e4000c101904 */
.L_x_31:
[----:B------:R-:W-:Y:S05]  /*13c0*/  BSYNC.RECONVERGENT B2 ;  /* 0x0000000000027941 */ /* 0x000fea0003800200 */
.L_x_30:
[----:B------:R-:W-:Y:S04]  /*13d0*/  BSSY.RECONVERGENT B2, `(.L_x_32) ;  /* 0x000000a000027945 */ /* 0x000fe80003800200 */
[----:B------:R-:W-:Y:S05]  /*13e0*/  @!P3 BRA `(.L_x_33) ;  /* 0x000000000020b947 */ /* 0x000fea0003800000 */
[----:B------:R-:W-:Y:S01]  /*13f0*/  R2UR UR4, R70 ;  /* 0x00000000460472ca */ /* 0x000fe200000e0000 */
[----:B-1---5:R-:W-:Y:S01]  /*1400*/  IMAD.WIDE.U32 R6, R11, 0x8, R8 ;  /* 0x000000080b067825 */ /* 0x022fe200078e0008 */
[----:B------:R-:W-:-:S13]  /*1410*/  R2UR UR5, R71 ;  /* 0x00000000470572ca */ /* 0x000fda00000e0000 */
[----:B--2---:R-:W2:Y:S02]  /*1420*/  LD.E.64 R4, desc[UR4][R6.64+0x10] ;  /* 0x0000100406047980 */ /* 0x004ea4000c101b00 */
[----:B--2---:R-:W-:-:S05]  /*1430*/  IMAD.WIDE R4, R18, 0x8, R4 ;  /* 0x0000000812047825 */ /* 0x004fca00078e0204 */
[----:B------:R-:W2:Y:S02]  /*1440*/  LD.E R13, desc[UR4][R4.64+0x4] ;  /* 0x00000404040d7980 */ /* 0x000ea4000c101900 */
[----:B--2---:R-:W-:-:S05]  /*1450*/  LOP3.LUT R13, R13, R0, RZ, 0xfc, !PT ;  /* 0x000000000d0d7212 */ /* 0x004fca00078efcff */
[----:B------:R3:W-:Y:S02]  /*1460*/  ST.E desc[UR4][R4.64+0x4], R13 ;  /* 0x0000040d04007985 */ /* 0x0007e4000c101904 */
.L_x_33:
[----:B------:R-:W-:Y:S05]  /*1470*/  BSYNC.RECONVERGENT B2 ;  /* 0x0000000000027941 */ /* 0x000fea0003800200 */
.L_x_32:
[----:B------:R-:W-:Y:S04]  /*1480*/  BSSY.RECONVERGENT B2, `(.L_x_34) ;  /* 0x000000a000027945 */ /* 0x000fe80003800200 */
[----:B------:R-:W-:Y:S05]  /*1490*/  @!P4 BRA `(.L_x_35) ;  /* 0x000000000020c947 */ /* 0x000fea0003800000 */
[----:B------:R-:W-:Y:S01]  /*14a0*/  R2UR UR4, R70 ;  /* 0x00000000460472ca */ /* 0x000fe200000e0000 */
[----:B-1---5:R-:W-:Y:S01]  /*14b0*/  IMAD.WIDE.U32 R6, R11, 0x8, R8 ;  /* 0x000000080b067825 */ /* 0x022fe200078e0008 */
[----:B------:R-:W-:-:S13]  /*14c0*/  R2UR UR5, R71 ;  /* 0x00000000470572ca */ /* 0x000fda00000e0000 */
[----:B--23--:R-:W2:Y:S02]  /*14d0*/  LD.E.64 R4, desc[UR4][R6.64+0x18] ;  /* 0x0000180406047980 */ /* 0x00cea4000c101b00 */
[----:B--2---:R-:W-:-:S05]  /*14e0*/  IMAD.WIDE R4, R18, 0x8, R4 ;  /* 0x0000000812047825 */ /* 0x004fca00078e0204 */
[----:B------:R-:W2:Y:S02]  /*14f0*/  LD.E R13, desc[UR4][R4.64+0x4] ;  /* 0x00000404040d7980 */ /* 0x000ea4000c101900 */
[----:B--2---:R-:W-:-:S05]  /*1500*/  LOP3.LUT R13, R13, R0, RZ, 0xfc, !PT ;  /* 0x000000000d0d7212 */ /* 0x004fca00078efcff */
[----:B------:R4:W-:Y:S02]  /*1510*/  ST.E desc[UR4][R4.64+0x4], R13 ;  /* 0x0000040d04007985 */ /* 0x0009e4000c101904 */
.L_x_35:
[----:B------:R-:W-:Y:S05]  /*1520*/  BSYNC.RECONVERGENT B2 ;  /* 0x0000000000027941 */ /* 0x000fea0003800200 */
.L_x_34:
[----:B------:R-:W-:-:S05]  /*1530*/  VIADD R11, R11, 0x4 ;  /* 0x000000040b0b7836 */ /* 0x000fca0000000000 */
[----:B------:R-:W-:-:S13]  /*1540*/  ISETP.NE.AND P1, PT, R11, R3, PT ;  /* 0x000000030b00720c */ /* 0x000fda0003f25270 */
[----:B------:R-:W-:Y:S05]  /*1550*/  @P1 BRA `(.L_x_36) ;  /* 0xfffffffc00281947 */ /* 0x000fea000383ffff */
.L_x_27:
[----:B------:R-:W-:Y:S05]  /*1560*/  BSYNC.RECONVERGENT B1 ;  /* 0x0000000000017941 */ /* 0x000fea0003800200 */
.L_x_26:
[C---:B------:R-:W-:Y:S01]  /*1570*/  LOP3.LUT P1, RZ, R10.reuse, 0x3, RZ, 0xc0, !PT ;  /* 0x000000030aff7812 */ /* 0x040fe2000782c0ff */
[----:B------:R-:W-:Y:S01]  /*1580*/  BSSY.RECONVERGENT B1, `(.L_x_37) ;  /* 0x0000012000017945 */ /* 0x000fe20003800200 */
[----:B------:R-:W-:-:S04]  /*1590*/  PRMT R15, R10, 0x9910, RZ ;  /* 0x000099100a0f7816 */ /* 0x000fc800000000ff */
[----:B------:R-:W-:-:S07]  /*15a0*/  LOP3.LUT R15, R15, 0x3, RZ, 0xc0, !PT ;  /* 0x000000030f0f7812 */ /* 0x000fce00078ec0ff */
[----:B------:R-:W-:Y:S05]  /*15b0*/  @!P1 BRA `(.L_x_38) ;  /* 0x0000000000389947 */ /* 0x000fea0003800000 */
[----:B------:R-:W-:-:S07]  /*15c0*/  IMAD.MOV.U32 R10, RZ, RZ, RZ ;  /* 0x000000ffff0a7224 */ /* 0x000fce00078e00ff */
.L_x_39:
[----:B------:R-:W-:-:S13]  /*15d0*/  ISETP.NE.AND P2, PT, R3, R22, PT ;  /* 0x000000160300720c */ /* 0x000fda0003f45270 */
[----:B------:R-:W-:Y:S01]  /*15e0*/  @P2 R2UR UR4, R70 ;  /* 0x00000000460422ca */ /* 0x000fe200000e0000 */
[----:B--2345:R-:W-:Y:S01]  /*15f0*/  @P2 IMAD.WIDE.U32 R4, R3, 0x8, R8 ;  /* 0x0000000803042825 */ /* 0x03cfe200078e0008 */
[----:B------:R-:W-:-:S13]  /*1600*/  @P2 R2UR UR5, R71 ;  /* 0x00000000470522ca */ /* 0x000fda00000e0000 */
[----:B------:R-:W1:Y:S02]  /*1610*/  @P2 LD.E.64 R4, desc[UR4][R4.64] ;  /* 0x0000000404042980 */ /* 0x000e64000c101b00 */
[----:B-1----:R-:W-:-:S05]  /*1620*/  @P2 IMAD.WIDE R6, R18, 0x8, R4 ;  /* 0x0000000812062825 */ /* 0x002fca00078e0204 */
[----:B------:R-:W2:Y:S01]  /*1630*/  @P2 LD.E R11, desc[UR4][R6.64+0x4] ;  /* 0x00000404060b2980 */ /* 0x000ea2000c101900 */
[----:B------:R-:W-:Y:S02]  /*1640*/  VIADD R10, R10, 0x1 ;  /* 0x000000010a0a7836 */ /* 0x000fe40000000000 */
[----:B------:R-:W-:Y:S01]  /*1650*/  VIADD R3, R3, 0x1 ;  /* 0x0000000103037836 */ /* 0x000fe20000000000 */
[----:B--2---:R-:W-:-:S05]  /*1660*/  @P2 LOP3.LUT R11, R11, R0, RZ, 0xfc, !PT ;  /* 0x000000000b0b2212 */ /* 0x004fca00078efcff */
[----:B------:R1:W-:Y:S01]  /*1670*/  @P2 ST.E desc[UR4][R6.64+0x4], R11 ;  /* 0x0000040b06002985 */ /* 0x0003e2000c101904 */
[----:B------:R-:W-:-:S13]  /*1680*/  ISETP.NE.AND P2, PT, R10, R15, PT ;  /* 0x0000000f0a00720c */ /* 0x000fda0003f45270 */
[----:B-1----:R-:W-:Y:S05]  /*1690*/  @P2 BRA `(.L_x_39) ;  /* 0xfffffffc00cc2947 */ /* 0x002fea000383ffff */
.L_x_38:
[----:B------:R-:W-:Y:S05]  /*16a0*/  BSYNC.RECONVERGENT B1 ;  /* 0x0000000000017941 */ /* 0x000fea0003800200 */
.L_x_37:
[----:B------:R-:W-:Y:S01]  /*16b0*/  BSSY.RECONVERGENT B1, `(.L_x_40) ;  /* 0x0000038000017945 */ /* 0x000fe20003800200 */
[----:B-----5:R-:W-:-:S04]  /*16c0*/  IMAD.WIDE R8, R22, 0x8, R8 ;  /* 0x0000000816087825 */ /* 0x020fc800078e0208 */
[----:B------:R-:W-:Y:S01]  /*16d0*/  IMAD.MOV.U32 R3, RZ, RZ, RZ ;  /* 0x000000ffff037224 */ /* 0x000fe200078e00ff */
[----:B------:R-:W-:Y:S06]  /*16e0*/  @!P0 BRA `(.L_x_41) ;  /* 0x0000000000d08947 */ /* 0x000fec0003800000 */
[----:B------:R-:W-:Y:S01]  /*16f0*/  LOP3.LUT R3, R12, 0x7ffc, RZ, 0xc0, !PT ;  /* 0x00007ffc0c037812 */ /* 0x000fe200078ec0ff */
[----:B-1----:R-:W-:-:S07]  /*1700*/  IMAD.MOV.U32 R7, RZ, RZ, RZ ;  /* 0x000000ffff077224 */ /* 0x002fce00078e00ff */
.L_x_50:
[CC--:B------:R-:W-:Y:S01]  /*1710*/  ISETP.NE.AND P0, PT, R7.reuse, R18.reuse, PT ;  /* 0x000000120700720c */ /* 0x0c0fe20003f05270 */
[C---:B-1234-:R-:W-:Y:S01]  /*1720*/  VIADD R5, R7.reuse, 0x1 ;  /* 0x0000000107057836 */ /* 0x05efe20000000000 */
[----:B------:R-:W-:Y:S01]  /*1730*/  BSSY.RECONVERGENT B2, `(.L_x_42) ;  /* 0x000000e000027945 */ /* 0x000fe20003800200 */
[C---:B------:R-:W-:Y:S02]  /*1740*/  VIADD R11, R7.reuse, 0x2 ;  /* 0x00000002070b7836 */ /* 0x040fe40000000000 */
[----:B------:R-:W-:Y:S01]  /*1750*/  VIADD R13, R7, 0x3 ;  /* 0x00000003070d7836 */ /* 0x000fe20000000000 */
[-C--:B------:R-:W-:Y:S02]  /*1760*/  ISETP.NE.AND P2, PT, R5, R18.reuse, PT ;  /* 0x000000120500720c */ /* 0x080fe40003f45270 */
[-C--:B------:R-:W-:Y:S02]  /*1770*/  ISETP.NE.AND P3, PT, R11, R18.reuse, PT ;  /* 0x000000120b00720c */ /* 0x080fe40003f65270 */
[----:B------:R-:W-:-:S03]  /*1780*/  ISETP.NE.AND P4, PT, R13, R18, PT ;  /* 0x000000120d00720c */ /* 0x000fc60003f85270 */
[----:B------:R-:W-:Y:S10]  /*1790*/  @!P0 BRA `(.L_x_43) ;  /* 0x00000000001c8947 */ /* 0x000ff40003800000 */
[----:B------:R-:W-:Y:S02]  /*17a0*/  R2UR UR4, R70 ;  /* 0x00000000460472ca */ /* 0x000fe400000e0000 */
[----:B------:R-:W-:-:S13]  /*17b0*/  R2UR UR5, R71 ;  /* 0x00000000470572ca */ /* 0x000fda00000e0000 */
[----:B------:R-:W2:Y:S02]  /*17c0*/  LD.E.64 R4, desc[UR4][R8.64] ;  /* 0x0000000408047980 */ /* 0x000ea4000c101b00 */
[----:B--2---:R-:W-:-:S05]  /*17d0*/  IMAD.WIDE.U32 R4, R7, 0x8, R4 ;  /* 0x0000000807047825 */ /* 0x004fca00078e0004 */
[----:B------:R-:W2:Y:S02]  /*17e0*/  LD.E R11, desc[UR4][R4.64+0x4] ;  /* 0x00000404040b7980 */ /* 0x000ea4000c101900 */
[----:B--2---:R-:W-:-:S05]  /*17f0*/  LOP3.LUT R11, R11, R0, RZ, 0xfc, !PT ;  /* 0x000000000b0b7212 */ /* 0x004fca00078efcff */
[----:B------:R1:W-:Y:S02]  /*1800*/  ST.E desc[UR4][R4.64+0x4], R11 ;  /* 0x0000040b04007985 */ /* 0x0003e4000c101904 */
.L_x_43:
[----:B------:R-:W-:Y:S05]  /*1810*/  BSYNC.RECONVERGENT B2 ;  /* 0x0000000000027941 */ /* 0x000fea0003800200 */
.L_x_42:
[----:B------:R-:W-:Y:S04]  /*1820*/  BSSY.RECONVERGENT B2, `(.L_x_44) ;  /* 0x0000009000027945 */ /* 0x000fe80003800200 */
[----:B------:R-:W-:Y:S05]  /*1830*/  @!P2 BRA `(.L_x_45) ;  /* 0x00000000001ca947 */ /* 0x000fea0003800000 */
[----:B------:R-:W-:Y:S02]  /*1840*/  R2UR UR4, R70 ;  /* 0x00000000460472ca */ /* 0x000fe400000e0000 */
[----:B------:R-:W-:-:S13]  /*1850*/  R2UR UR5, R71 ;  /* 0x00000000470572ca */ /* 0x000fda00000e0000 */
[----:B-1----:R-:W2:Y:S02]  /*1860*/  LD.E.64 R4, desc[UR4][R8.64] ;  /* 0x0000000408047980 */ /* 0x002ea4000c101b00 */
[----:B--2---:R-:W-:-:S05]  /*1870*/  IMAD.WIDE.U32 R4, R7, 0x8, R4 ;  /* 0x0000000807047825 */ /* 0x004fca00078e0004 */
[----:B------:R-:W2:Y:S02]  /*1880*/  LD.E R11, desc[UR4][R4.64+0xc] ;  /* 0x00000c04040b7980 */ /* 0x000ea4000c101900 */
[----:B--2---:R-:W-:-:S05]  /*1890*/  LOP3.LUT R11, R11, R0, RZ, 0xfc, !PT ;  /* 0x000000000b0b7212 */ /* 0x004fca00078efcff */
[----:B------:R2:W-:Y:S02]  /*18a0*/  ST.E desc[UR4][R4.64+0xc], R11 ;  /* 0x00000c0b04007985 */ /* 0x0005e4000c101904 */
.L_x_45:
[----:B------:R-:W-:Y:S05]  /*18b0*/  BSYNC.RECONVERGENT B2 ;  /* 0x0000000000027941 */ /* 0x000fea0003800200 */
.L_x_44:
[----:B------:R-:W-:Y:S04]  /*18c0*/  BSSY.RECONVERGENT B2, `(.L_x_46) ;  /* 0x0000009000027945 */ /* 0x000fe80003800200 */
[----:B------:R-:W-:Y:S05]  /*18d0*/  @!P3 BRA `(.L_x_47) ;  /* 0x00000000001cb947 */ /* 0x000fea0003800000 */
[----:B------:R-:W-:Y:S02]  /*18e0*/  R2UR UR4, R70 ;  /* 0x00000000460472ca */ /* 0x000fe400000e0000 */
[----:B------:R-:W-:-:S13]  /*18f0*/  R2UR UR5, R71 ;  /* 0x00000000470572ca */ /* 0x000fda00000e0000 */
[----:B-12---:R-:W2:Y:S02]  /*1900*/  LD.E.64 R4, desc[UR4][R8.64] ;  /* 0x0000000408047980 */ /* 0x006ea4000c101b00 */
[----:B--2---:R-:W-:-:S05]  /*1910*/  IMAD.WIDE.U32 R4, R7, 0x8, R4 ;  /* 0x0000000807047825 */ /* 0x004fca00078e0004 */
[----:B------:R-:W2:Y:S02]  /*1920*/  LD.E R11, desc[UR4][R4.64+0x14] ;  /* 0x00001404040b7980 */ /* 0x000ea4000c101900 */
[----:B--2---:R-:W-:-:S05]  /*1930*/  LOP3.LUT R11, R11, R0, RZ, 0xfc, !PT ;  /* 0x000000000b0b7212 */ /* 0x004fca00078efcff */
[----:B------:R3:W-:Y:S02]  /*1940*/  ST.E desc[UR4][R4.64+0x14], R11 ;  /* 0x0000140b04007985 */ /* 0x0007e4000c101904 */
.L_x_47:
[----:B------:R-:W-:Y:S05]  /*1950*/  BSYNC.RECONVERGENT B2 ;  /* 0x0000000000027941 */ /* 0x000fea0003800200 */
.L_x_46:
[----:B------:R-:W-:Y:S04]  /*1960*/  BSSY.RECONVERGENT B2, `(.L_x_48) ;  /* 0x0000009000027945 */ /* 0x000fe80003800200 */
[----:B------:R-:W-:Y:S05]  /*1970*/  @!P4 BRA `(.L_x_49) ;  /* 0x00000000001cc947 */ /* 0x000fea0003800000 */
[----:B------:R-:W-:Y:S02]  /*1980*/  R2UR UR4, R70 ;  /* 0x00000000460472ca */ /* 0x000fe400000e0000 */
[----:B------:R-:W-:-:S13]  /*1990*/  R2UR UR5, R71 ;  /* 0x00000000470572ca */ /* 0x000fda00000e0000 */
[----:B-123--:R-:W2:Y:S02]  /*19a0*/  LD.E.64 R4, desc[UR4][R8.64] ;  /* 0x0000000408047980 */ /* 0x00eea4000c101b00 */
[----:B--2---:R-:W-:-:S05]  /*19b0*/  IMAD.WIDE.U32 R4, R7, 0x8, R4 ;  /* 0x0000000807047825 */ /* 0x004fca00078e0004 */
[----:B------:R-:W2:Y:S02]  /*19c0*/  LD.E R11, desc[UR4][R4.64+0x1c] ;  /* 0x00001c04040b7980 */ /* 0x000ea4000c101900 */
[----:B--2---:R-:W-:-:S05]  /*19d0*/  LOP3.LUT R11, R11, R0, RZ, 0xfc, !PT ;  /* 0x000000000b0b7212 */ /* 0x004fca00078efcff */
[----:B------:R4:W-:Y:S02]  /*19e0*/  ST.E desc[UR4][R4.64+0x1c], R11 ;  /* 0x00001c0b04007985 */ /* 0x0009e4000c101904 */
.L_x_49:
[----:B------:R-:W-:Y:S05]  /*19f0*/  BSYNC.RECONVERGENT B2 ;  /* 0x0000000000027941 */ /* 0x000fea0003800200 */
.L_x_48:
[----:B------:R-:W-:-:S05]  /*1a00*/  VIADD R7, R7, 0x4 ;  /* 0x0000000407077836 */ /* 0x000fca0000000000 */
[----:B------:R-:W-:-:S13]  /*1a10*/  ISETP.NE.AND P0, PT, R7, R3, PT ;  /* 0x000000030700720c */ /* 0x000fda0003f05270 */
[----:B------:R-:W-:Y:S05]  /*1a20*/  @P0 BRA `(.L_x_50) ;  /* 0xfffffffc00380947 */ /* 0x000fea000383ffff */
.L_x_41:
[----:B------:R-:W-:Y:S05]  /*1a30*/  BSYNC.RECONVERGENT B1 ;  /* 0x0000000000017941 */ /* 0x000fea0003800200 */
.L_x_40:
[----:B------:R-:W-:Y:S05]  /*1a40*/  @!P1 BRA `(.L_x_25) ;  /* 0x0000000000349947 */ /* 0x000fea0003800000 */
[----:B-1----:R-:W-:-:S07]  /*1a50*/  IMAD.MOV.U32 R6, RZ, RZ, RZ ;  /* 0x000000ffff067224 */ /* 0x002fce00078e00ff */
.L_x_51:
[----:B------:R-:W-:-:S13]  /*1a60*/  ISETP.NE.AND P0, PT, R3, R18, PT ;  /* 0x000000120300720c */ /* 0x000fda0003f05270 */
[----:B------:R-:W-:Y:S02]  /*1a70*/  @P0 R2UR UR4, R70 ;  /* 0x00000000460402ca */ /* 0x000fe400000e0000 */
[----:B------:R-:W-:-:S13]  /*1a80*/  @P0 R2UR UR5, R71 ;  /* 0x00000000470502ca */ /* 0x000fda00000e0000 */
[----:B--234-:R-:W2:Y:S02]  /*1a90*/  @P0 LD.E.64 R4, desc[UR4][R8.64] ;  /* 0x0000000408040980 */ /* 0x01cea4000c101b00 */
[----:B--2---:R-:W-:-:S05]  /*1aa0*/  @P0 IMAD.WIDE.U32 R4, R3, 0x8, R4 ;  /* 0x0000000803040825 */ /* 0x004fca00078e0004 */
[----:B------:R-:W2:Y:S01]  /*1ab0*/  @P0 LD.E R7, desc[UR4][R4.64+0x4] ;  /* 0x0000040404070980 */ /* 0x000ea2000c101900 */
[----:B------:R-:W-:Y:S02]  /*1ac0*/  VIADD R6, R6, 0x1 ;  /* 0x0000000106067836 */ /* 0x000fe40000000000 */
[----:B------:R-:W-:Y:S01]  /*1ad0*/  VIADD R3, R3, 0x1 ;  /* 0x0000000103037836 */ /* 0x000fe20000000000 */
[----:B--2---:R-:W-:-:S05]  /*1ae0*/  @P0 LOP3.LUT R7, R7, R0, RZ, 0xfc, !PT ;  /* 0x0000000007070212 */ /* 0x004fca00078efcff */
[----:B------:R1:W-:Y:S01]  /*1af0*/  @P0 ST.E desc[UR4][R4.64+0x4], R7 ;  /* 0x0000040704000985 */ /* 0x0003e2000c101904 */
[----:B------:R-:W-:-:S13]  /*1b00*/  ISETP.NE.AND P0, PT, R6, R15, PT ;  /* 0x0000000f0600720c */ /* 0x000fda0003f05270 */
[----:B-1----:R-:W-:Y:S05]  /*1b10*/  @P0 BRA `(.L_x_51) ;  /* 0xfffffffc00d00947 */ /* 0x002fea000383ffff */
.L_x_25:
[----:B------:R-:W-:Y:S05]  /*1b20*/  BSYNC.RECONVERGENT B0 ;  /* 0x0000000000007941 */ /* 0x000fea0003800200 */
.L_x_24:
[----:B------:R-:W-:Y:S02]  /*1b30*/  R2UR UR4, R70 ;  /* 0x00000000460472ca */ /* 0x000fe400000e0000 */
[----:B------:R-:W-:-:S13]  /*1b40*/  R2UR UR5, R71 ;  /* 0x00000000470572ca */ /* 0x000fda00000e0000 */
[----:B------:R-:W5:Y:S01]  /*1b50*/  LD.E.U16 R3, desc[UR4][R54.64+0x8] ;  /* 0x0000080436037980 */ /* 0x000f62000c101500 */
[----:B------:R-:W-:Y:S02]  /*1b60*/  R2UR UR6, R70 ;  /* 0x00000000460672ca */ /* 0x000fe400000e0000 */
[----:B------:R-:W-:Y:S01]  /*1b70*/  R2UR UR7, R71 ;  /* 0x00000000470772ca */ /* 0x000fe200000e0000 */
[----:B-----5:R0:W-:-:S12]  /*1b80*/  ST.E.U16 desc[UR4][R52.64+0x8], R3 ;  /* 0x0000080334007985 */ /* 0x0201d8000c101504 */
[----:B-1234-:R-:W2:Y:S04]  /*1b90*/  LD.E.U8 R5, desc[UR6][R54.64+0x18] ;  /* 0x0000180636057980 */ /* 0x01eea8000c101100 */
[----:B--2---:R0:W-:Y:S04]  /*1ba0*/  ST.E.U8 desc[UR4][R52.64+0x18], R5 ;  /* 0x0000180534007985 */ /* 0x0041e8000c101104 */
[----:B------:R-:W2:Y:S01]  /*1bb0*/  LD.E.U16 R7, desc[UR6][R54.64+0x8] ;  /* 0x0000080636077980 */ /* 0x000ea2000c101500 */
[----:B------:R-:W-:Y:S01]  /*1bc0*/  BSSY.RECONVERGENT B0, `(.L_x_52) ;  /* 0x000002f000007945 */ /* 0x000fe20003800200 */
[----:B--2---:R-:W-:-:S04]  /*1bd0*/  PRMT R0, R7, 0x9910, RZ ;  /* 0x0000991007007816 */ /* 0x004fc800000000ff */
[----:B------:R-:W-:-:S13]  /*1be0*/  ISETP.GE.AND P0, PT, R0, 0x1, PT ;  /* 0x000000010000780c */ /* 0x000fda0003f06270 */
[----:B0-----:R-:W-:Y:S05]  /*1bf0*/  @!P0 BRA `(.L_x_53) ;  /* 0x0000000000ac8947 */ /* 0x001fea0003800000 */
[----:B------:R-:W-:-:S07]  /*1c00*/  IMAD.MOV.U32 R3, RZ, RZ, RZ ;  /* 0x000000ffff037224 */ /* 0x000fce00078e00ff */
.L_x_58:
[----:B------:R-:W-:Y:S01]  /*1c10*/  PRMT R0, R7, 0x9910, RZ ;  /* 0x0000991007007816 */ /* 0x000fe200000000ff */
[----:B------:R-:W-:Y:S03]  /*1c20*/  BSSY.RECONVERGENT B1, `(.L_x_54) ;  /* 0x0000024000017945 */ /* 0x000fe60003800200 */
[----:B------:R-:W-:-:S13]  /*1c30*/  ISETP.GE.AND P0, PT, R0, 0x1, PT ;  /* 0x000000010000780c */ /* 0x000fda0003f06270 */
[----:B------:R-:W-:Y:S05]  /*1c40*/  @!P0 BRA `(.L_x_55) ;  /* 0x0000000000848947 */ /* 0x000fea0003800000 */
[----:B------:R-:W-:Y:S01]  /*1c50*/  BSSY.RECONVERGENT B2, `(.L_x_56) ;  /* 0x000001f000027945 */ /* 0x000fe20003800200 */
[----:B------:R-:W-:-:S07]  /*1c60*/  IMAD.MOV.U32 R15, RZ, RZ, RZ ;  /* 0x000000ffff0f7224 */ /* 0x000fce00078e00ff */
.L_x_57:
        /* <DEDUP_REMOVED lines=30> */
.L_x_56:
[----:B------:R-:W-:-:S07]  /*1e50*/  PRMT R7, R0, 0x7610, R7 ;  /* 0x0000761000077816 */ /* 0x000fce0000000007 */
.L_x_55:
[----:B------:R-:W-:Y:S05]  /*1e60*/  BSYNC.RECONVERGENT B1 ;  /* 0x0000000000017941 */ /* 0x000fea0003800200 */
.L_x_54:
[----:B------:R-:W-:Y:S01]  /*1e70*/  VIADD R3, R3, 0x1 ;  /* 0x0000000103037836 */ /* 0x000fe20000000000 */
[----:B------:R-:W-:-:S04]  /*1e80*/  PRMT R0, R7, 0x9910, RZ ;  /* 0x0000991007007816 */ /* 0x000fc800000000ff */
[----:B------:R-:W-:-:S13]  /*1e90*/  ISETP.GE.AND P0, PT, R3, R0, PT ;  /* 0x000000000300720c */ /* 0x000fda0003f06270 */
[----:B------:R-:W-:Y:S05]  /*1ea0*/  @!P0 BRA `(.L_x_58) ;  /* 0xfffffffc00588947 */ /* 0x000fea000383ffff */
.L_x_53:
[----:B------:R-:W-:Y:S05]  /*1eb0*/  BSYNC.RECONVERGENT B0 ;  /* 0x0000000000007941 */ /* 0x000fea0003800200 */
.L_x_52:
[----:B------:R-:W-:Y:S02]  /*1ec0*/  R2UR UR4, R70 ;  /* 0x00000000460472ca */ /* 0x000fe400000e0000 */
[----:B------:R-:W-:-:S13]  /*1ed0*/  R2UR UR5, R71 ;  /* 0x00000000470572ca */ /* 0x000fda00000e0000 */
[----:B------:R-:W2:Y:S02]  /*1ee0*/  LD.E.U8 R0, desc[UR4][R76.64+0x8] ;  /* 0x000008044c007980 */ /* 0x000ea4000c101100 */
[----:B--2---:R-:W-:-:S13]  /*1ef0*/  ISETP.NE.AND P0, PT, R0, 0x4c, PT ;  /* 0x0000004c0000780c */ /* 0x004fda0003f05270 */
[----:B------:R-:W-:Y:S05]  /*1f00*/  @!P0 BRA `(.L_x_59) ;  /* 0x0000002400248947 */ /* 0x000fea0003800000 */
[----:B------:R-:W-:-:S04]  /*1f10*/  PRMT R0, R7, 0x9910, RZ ;  /* 0x0000991007007816 */ /* 0x000fc800000000ff */
[----:B------:R-:W-:-:S13]  /*1f20*/  ISETP.GE.AND P0, PT, R0, 0x1, PT ;  /* 0x000000010000780c */ /* 0x000fda0003f06270 */
[----:B------:R-:W-:Y:S05]  /*1f30*/  @!P0 BRA `(.L_x_14) ;  /* 0x0000004800cc8947 */ /* 0x000fea0003800000 */
[----:B------:R-:W-:Y:S01]  /*1f40*/  BSSY.RECONVERGENT B6, `(.L_x_60) ;  /* 0x0000244000067945 */ /* 0x000fe20003800200 */
[----:B------:R-:W-:Y:S02]  /*1f50*/  IMAD.MOV.U32 R39, RZ, RZ, RZ ;  /* 0x000000ffff277224 */ /* 0x000fe400078e00ff */
[----:B------:R-:W-:-:S07]  /*1f60*/  IMAD.MOV.U32 R37, RZ, RZ, RZ ;  /* 0x000000ffff257224 */ /* 0x000fce00078e00ff */
.L_x_140:
[----:B------:R-:W-:Y:S01]  /*1f70*/  ISETP.NE.AND P0, PT, R39, R22, PT ;  /* 0x000000162700720c */ /* 0x000fe20003f05270 */
[----:B------:R-:W-:-:S12]  /*1f80*/  BSSY.RECONVERGENT B7, `(.L_x_61) ;  /* 0x000023b000077945 */ /* 0x000fd80003800200 */
[----:B01-3--:R-:W-:Y:S05]  /*1f90*/  @!P0 BRA `(.L_x_62) ;  /* 0x0000002000e48947 */ /* 0x00bfea0003800000 */
[----:B------:R-:W-:Y:S01]  /*1fa0*/  BSSY.RECONVERGENT B0, `(.L_x_63) ;  /* 0x0000171000007945 */ /* 0x000fe20003800200 */
[----:B------:R-:W-:Y:S02]  /*1fb0*/  IMAD.MOV.U32 R0, RZ, RZ, RZ ;  /* 0x000000ffff007224 */ /* 0x000fe400078e00ff */
[----:B------:R-:W-:-:S07]  /*1fc0*/  IMAD.MOV.U32 R3, RZ, RZ, RZ ;  /* 0x000000ffff037224 */ /* 0x000fce00078e00ff */
.L_x_118:
[----:B------:R-:W-:Y:S02]  /*1fd0*/  R2UR UR4, R70 ;  /* 0x00000000460472ca */ /* 0x000fe400000e0000 */
[----:B------:R-:W-:-:S13]  /*1fe0*/  R2UR UR5, R71 ;  /* 0x00000000470572ca */ /* 0x000fda00000e0000 */
[----:B--2---:R-:W2:Y:S04]  /*1ff0*/  LD.E.S16 R12, desc[UR4][R54.64+0x8] ;  /* 0x00000804360c7980 */ /* 0x004ea8000c101700 */
[----:B0--34-:R-:W3:Y:S01]  /*2000*/  LD.E.64 R6, desc[UR4][R54.64] ;  /* 0x0000000436067980 */ /* 0x019ee2000c101b00 */
[----:B------:R-:W-:Y:S01]  /*2010*/  ISETP.GT.AND P0, PT, R22, R39, PT ;  /* 0x000000271600720c */ /* 0x000fe20003f04270 */
[----:B------:R-:W-:-:S04]  /*2020*/  IMAD.MOV.U32 R10, RZ, RZ, R0 ;  /* 0x000000ffff0a7224 */ /* 0x000fc800078e0000 */
[C---:B------:R-:W-:Y:S02]  /*2030*/  VIADD R0, R10.reuse, 0x1 ;  /* 0x000000010a007836 */ /* 0x040fe40000000000 */
[----:B-----5:R-:W-:-:S06]  /*2040*/  IMAD.WIDE.U32 R4, R10, 0x4, R76 ;  /* 0x000000040a047825 */ /* 0x020fcc00078e004c */
[----:B------:R-:W-:Y:S01]  /*2050*/  @P0 IMAD.MOV R10, RZ, RZ, -R10 ;  /* 0x000000ffff0a0224 */ /* 0x000fe200078e0a0a */
[----:B-12---:R-:W-:-:S04]  /*2060*/  IABS R13, R12 ;  /* 0x0000000c000d7213 */ /* 0x006fc80000000000 */
[----:B------:R-:W-:Y:S01]  /*2070*/  IADD3 R10, PT, PT, R12, R10, R39 ;  /* 0x0000000a0c0a7210 */ /* 0x000fe20007ffe027 */
[----:B------:R-:W0:Y:S01]  /*2080*/  I2F.RP R11, R13 ;  /* 0x0000000d000b7306 */ /* 0x000e220000209400 */
[----:B------:R-:W-:Y:S02]  /*2090*/  IABS R15, R12 ;  /* 0x0000000c000f7213 */ /* 0x000fe40000000000 */
[----:B------:R-:W-:-:S05]  /*20a0*/  ISETP.GE.AND P2, PT, R10, RZ, PT ;  /* 0x000000ff0a00720c */ /* 0x000fca0003f46270 */
[----:B0-----:R-:W0:Y:S02]  /*20b0*/  MUFU.RCP R11, R11 ;  /* 0x0000000b000b7308 */ /* 0x001e240000001000 */
[----:B0-----:R-:W-:-:S06]  /*20c0*/  VIADD R8, R11, 0xffffffe ;  /* 0x0ffffffe0b087836 */ /* 0x001fcc0000000000 */
[----:B------:R0:W1:Y:S02]  /*20d0*/  F2I.FTZ.U32.TRUNC.NTZ R9, R8 ;  /* 0x0000000800097305 */ /* 0x000064000021f000 */
[----:B0-----:R-:W-:Y:S02]  /*20e0*/  IMAD.MOV.U32 R8, RZ, RZ, RZ ;  /* 0x000000ffff087224 */ /* 0x001fe400078e00ff */
[----:B-1----:R-:W-:-:S04]  /*20f0*/  IMAD.MOV R14, RZ, RZ, -R9 ;  /* 0x000000ffff0e7224 */ /* 0x002fc800078e0a09 */
[----:B------:R-:W-:Y:S01]  /*2100*/  IMAD R11, R14, R13, RZ ;  /* 0x0000000d0e0b7224 */ /* 0x000fe200078e02ff */
[----:B------:R-:W-:-:S03]  /*2110*/  IABS R14, R10 ;  /* 0x0000000a000e7213 */ /* 0x000fc60000000000 */
[----:B------:R-:W-:-:S04]  /*2120*/  IMAD.HI.U32 R8, R9, R11, R8 ;  /* 0x0000000b09087227 */ /* 0x000fc800078e0008 */
[----:B------:R-:W-:Y:S02]  /*2130*/  IMAD.MOV.U32 R9, RZ, RZ, R14 ;  /* 0x000000ffff097224 */ /* 0x000fe400078e000e */
[----:B------:R-:W-:Y:S02]  /*2140*/  IMAD.MOV R11, RZ, RZ, -R15 ;  /* 0x000000ffff0b7224 */ /* 0x000fe400078e0a0f */
[----:B------:R-:W-:-:S04]  /*2150*/  IMAD.HI.U32 R8, R8, R9, RZ ;  /* 0x0000000908087227 */ /* 0x000fc800078e00ff */
[----:B------:R-:W-:-:S05]  /*2160*/  IMAD R8, R8, R11, R9 ;  /* 0x0000000b08087224 */ /* 0x000fca00078e0209 */
[----:B------:R-:W-:-:S13]  /*2170*/  ISETP.GT.U32.AND P0, PT, R13, R8, PT ;  /* 0x000000080d00720c */ /* 0x000fda0003f04070 */
[----:B------:R-:W-:Y:S01]  /*2180*/  @!P0 IMAD.IADD R8, R8, 0x1, -R13 ;  /* 0x0000000108088824 */ /* 0x000fe200078e0a0d */
[----:B------:R-:W-:-:S04]  /*2190*/  ISETP.NE.AND P0, PT, R12, RZ, PT ;  /* 0x000000ff0c00720c */ /* 0x000fc80003f05270 */
[----:B------:R-:W-:-:S13]  /*21a0*/  ISETP.GT.U32.AND P1, PT, R13, R8, PT ;  /* 0x000000080d00720c */ /* 0x000fda0003f24070 */
[----:B------:R-:W-:Y:S01]  /*21b0*/  @!P1 IMAD.IADD R8, R8, 0x1, -R13 ;  /* 0x0000000108089824 */ /* 0x000fe200078e0a0d */
[----:B------:R-:W-:Y:S01]  /*21c0*/  R2UR UR6, R70 ;  /* 0x00000000460672ca */ /* 0x000fe200000e0000 */
[----:B------:R-:W2:Y:S02]  /*21d0*/  LD.E R13, desc[UR4][R4.64+0x10] ;  /* 0x00001004040d7980 */ /* 0x000ea4000c101900 */
[----:B------:R-:W-:-:S04]  /*21e0*/  IMAD.MOV.U32 R10, RZ, RZ, R8 ;  /* 0x000000ffff0a7224 */ /* 0x000fc800078e0008 */
[----:B------:R-:W-:Y:S01]  /*21f0*/  @!P2 IMAD.MOV R10, RZ, RZ, -R10 ;  /* 0x000000ffff0aa224 */ /* 0x000fe200078e0a0a */
[----:B------:R-:W-:-:S05]  /*2200*/  @!P0 LOP3.LUT R10, RZ, R12, RZ, 0x33, !PT ;  /* 0x0000000cff0a8212 */ /* 0x000fca00078e33ff */
[----:B---3--:R-:W-:-:S06]  /*2210*/  IMAD.WIDE R6, R10, 0x8, R6 ;  /* 0x000000080a067825 */ /* 0x008fcc00078e0206 */
[----:B------:R-:W3:Y:S01]  /*2220*/  LD.E.64 R6, desc[UR4][R6.64] ;  /* 0x0000000406067980 */ /* 0x000ee2000c101b00 */
[----:B------:R-:W-:Y:S01]  /*2230*/  R2UR UR7, R71 ;  /* 0x00000000470772ca */ /* 0x000fe200000e0000 */
[----:B---3--:R-:W-:-:S12]  /*2240*/  IMAD.WIDE R8, R18, 0x8, R6 ;  /* 0x0000000812087825 */ /* 0x008fd800078e0206 */
[----:B------:R-:W2:Y:S01]  /*2250*/  LD.E R11, desc[UR6][R8.64] ;  /* 0x00000006080b7980 */ /* 0x000ea2000c101900 */
[----:B------:R-:W-:Y:S01]  /*2260*/  BSSY.RECONVERGENT B1, `(.L_x_64) ;  /* 0x000002b000017945 */ /* 0x000fe20003800200 */
[----:B------:R-:W-:Y:S01]  /*2270*/  ISETP.NE.AND P1, PT, R0, 0x3, PT ;  /* 0x000000030000780c */ /* 0x000fe20003f25270 */
[----:B------:R-:W-:Y:S01]  /*2280*/  IMAD.MOV.U32 R12, RZ, RZ, 0x1 ;  /* 0x00000001ff0c7424 */ /* 0x000fe200078e00ff */
        /* <DEDUP_REMOVED lines=12> */
[----:B------:R-:W-:Y:S01]  /*2350*/  BSSY.RECONVERGENT B4, `(.L_x_70) ;  /* 0x0000009000047945 */ /* 0x000fe20003800200 */
[----:B------:R-:W-:Y:S01]  /*2360*/  IMAD.MOV.U32 R4, RZ, RZ, RZ ;  /* 0x000000ffff047224 */ /* 0x000fe200078e00ff */
[----:B------:R-:W-:Y:S01]  /*2370*/  LOP3.LUT R5, R13, 0x7ffffffc, RZ, 0xc0, !PT ;  /* 0x7ffffffc0d057812 */ /* 0x000fe200078ec0ff */
[----:B------:R-:W-:-:S07]  /*2380*/  IMAD.MOV.U32 R12, RZ, RZ, 0x1 ;  /* 0x00000001ff0c7424 */ /* 0x000fce00078e00ff */
.L_x_71:
[----:B------:R-:W-:Y:S02]  /*2390*/  VIADD R4, R4, 0x4 ;  /* 0x0000000404047836 */ /* 0x000fe40000000000 */
[----:B------:R-:W-:Y:S02]  /*23a0*/  IMAD.MOV.U32 R6, RZ, RZ, R12 ;  /* 0x000000ffff067224 */ /* 0x000fe400078e000c */
[----:B------:R-:W-:Y:S01]  /*23b0*/  IMAD.SHL.U32 R12, R12, 0x10, RZ ;  /* 0x000000100c0c7824 */ /* 0x000fe200078e00ff */
[----:B------:R-:W-:-:S13]  /*23c0*/  ISETP.NE.AND P0, PT, R4, R5, PT ;  /* 0x000000050400720c */ /* 0x000fda0003f05270 */
[----:B------:R-:W-:Y:S05]  /*23d0*/  @P0 BRA `(.L_x_71) ;  /* 0xfffffffc00ec0947 */ /* 0x000fea000383ffff */
[----:B------:R-:W-:Y:S05]  /*23e0*/  BSYNC.RECONVERGENT B4 ;  /* 0x0000000000047941 */ /* 0x000fea0003800200 */
.L_x_70:
[----:B------:R-:W-:-:S07]  /*23f0*/  IMAD.SHL.U32 R6, R6, 0x20, RZ ;  /* 0x0000002006067824 */ /* 0x000fce00078e00ff */
.L_x_69:
[----:B------:R-:W-:Y:S05]  /*2400*/  BSYNC.RECONVERGENT B3 ;  /* 0x0000000000037941 */ /* 0x000fea0003800200 */
.L_x_68:
[----:B------:R-:W-:-:S05]  /*2410*/  VIMNMX.U32 R4, PT, PT, R11, 0x2, PT ;  /* 0x000000020b047848 */ /* 0x000fca0003fe0000 */
[----:B------:R-:W-:-:S04]  /*2420*/  IMAD.SHL.U32 R7, R4, 0x4, RZ ;  /* 0x0000000404077824 */ /* 0x000fc800078e00ff */
[----:B------:R-:W0:Y:S02]  /*2430*/  LDC R4, c[0x2][R7] ;  /* 0x0080000007047b82 */ /* 0x000e240000000800 */
[----:B0-----:R-:W-:-:S04]  /*2440*/  SHF.R.S32.HI R5, RZ, 0x1f, R4 ;  /* 0x0000001fff057819 */ /* 0x001fc80000011404 */
.L_x_230:
[----:B------:R-:W-:Y:S05]  /*2450*/  BRX R4 -0x2460                                                                                 (*"BRANCH_TARGETS .L_x_67,.L_x_232,.L_x_233"*) ;  /* 0xffffffd804e87949 */ /* 0x000fea000383ffff */
.L_x_233:
[----:B------:R-:W-:Y:S01]  /*2460*/  IMAD.MOV.U32 R5, RZ, RZ, 0x1 ;  /* 0x00000001ff057424 */ /* 0x000fe200078e00ff */
[----:B------:R-:W-:-:S04]  /*2470*/  ISETP.NE.AND P0, PT, R11, 0x2, PT ;  /* 0x000000020b00780c */ /* 0x000fc80003f05270 */
[----:B------:R-:W-:-:S04]  /*2480*/  SEL R5, R5, 0x2, !P0 ;  /* 0x0000000205057807 */ /* 0x000fc80004000000 */
[----:B------:R-:W-:Y:S01]  /*2490*/  SHF.L.U32 R12, R6, R5, RZ ;  /* 0x00000005060c7219 */ /* 0x000fe200000006ff */
[----:B------:R-:W-:Y:S06]  /*24a0*/  BRA `(.L_x_67) ;  /* 0x0000000000047947 */ /* 0x000fec0003800000 */
.L_x_232:
[----:B------:R-:W-:-:S07]  /*24b0*/  IMAD.MOV.U32 R12, RZ, RZ, R6 ;  /* 0x000000ffff0c7224 */ /* 0x000fce00078e0006 */
.L_x_67:
[----:B------:R-:W-:Y:S05]  /*24c0*/  BSYNC.RECONVERGENT B2 ;  /* 0x0000000000027941 */ /* 0x000fea0003800200 */
.L_x_66:
[----:B------:R-:W-:Y:S02]  /*24d0*/  R2UR UR4, R70 ;  /* 0x00000000460472ca */ /* 0x000fe400000e0000 */
[----:B------:R-:W-:-:S13]  /*24e0*/  R2UR UR5, R71 ;  /* 0x00000000470572ca */ /* 0x000fda00000e0000 */
[----:B------:R-:W2:Y:S02]  /*24f0*/  LD.E R5, desc[UR4][R8.64+0x4] ;  /* 0x0000040408057980 */ /* 0x000ea4000c101900 */
[----:B--2---:R-:W-:-:S07]  /*2500*/  LOP3.LUT R12, R5, R12, RZ, 0xc0, !PT ;  /* 0x0000000c050c7212 */ /* 0x004fce00078ec0ff */
.L_x_65:
[----:B------:R-:W-:Y:S05]  /*2510*/  BSYNC.RECONVERGENT B1 ;  /* 0x0000000000017941 */ /* 0x000fea0003800200 */
.L_x_64:
[----:B------:R-:W-:Y:S01]  /*2520*/  LOP3.LUT P2, R3, R12, RZ, R3, 0xfa, !PT ;  /* 0x000000ff0c037212 */ /* 0x000fe2000784fa03 */
[----:B------:R-:W-:-:S12]  /*2530*/  BSSY.RECONVERGENT B4, `(.L_x_72) ;  /* 0x0000116000047945 */ /* 0x000fd80003800200 */
[----:B------:R-:W-:Y:S05]  /*2540*/  @P2 BRA `(.L_x_73) ;  /* 0x0000001000502947 */ /* 0x000fea0003800000 */
[C---:B------:R-:W-:Y:S02]  /*2550*/  R2UR UR4, R70.reuse ;  /* 0x00000000460472ca */ /* 0x040fe400000e0000 */
[C---:B------:R-:W-:Y:S02]  /*2560*/  R2UR UR5, R71.reuse ;  /* 0x00000000470572ca */ /* 0x040fe400000e0000 */
[C---:B------:R-:W-:Y:S02]  /*2570*/  R2UR UR8, R70.reuse ;  /* 0x00000000460872ca */ /* 0x040fe400000e0000 */
[C---:B------:R-:W-:Y:S02]  /*2580*/  R2UR UR9, R71.reuse ;  /* 0x00000000470972ca */ /* 0x040fe400000e0000 */
[----:B------:R-:W-:Y:S02]  /*2590*/  R2UR UR6, R70 ;  /* 0x00000000460672ca */ /* 0x000fe400000e0000 */
[----:B------:R-:W-:-:S05]  /*25a0*/  R2UR UR7, R71 ;  /* 0x00000000470772ca */ /* 0x000fca00000e0000 */
[----:B------:R0:W-:Y:S04]  /*25b0*/  ST.E desc[UR4][R8.64], R13 ;  /* 0x0000000d08007985 */ /* 0x0001e8000c101904 */
[----:B------:R-:W2:Y:S01]  /*25c0*/  LD.E.U16 R14, desc[UR8][R54.64+0x8] ;  /* 0x00000808360e7980 */ /* 0x000ea2000c101500 */
[----:B------:R-:W-:Y:S01]  /*25d0*/  ISETP.GE.AND P0, PT, R13, 0x1, PT ;  /* 0x000000010d00780c */ /* 0x000fe20003f06270 */
[----:B------:R-:W-:Y:S02]  /*25e0*/  BSSY.RECONVERGENT B3, `(.L_x_74) ;  /* 0x0000040000037945 */ /* 0x000fe40003800200 */
[----:B------:R0:W5:Y:S01]  /*25f0*/  LD.E.64 R4, desc[UR6][R54.64] ;  /* 0x0000000636047980 */ /* 0x000162000c101b00 */
[----:B------:R-:W-:Y:S01]  /*2600*/  IMAD.MOV.U32 R6, RZ, RZ, 0x1 ;  /* 0x00000001ff067424 */ /* 0x000fe200078e00ff */
[----:B--2---:R-:W-:-:S08]  /*2610*/  PRMT R7, R14, 0x9910, RZ ;  /* 0x000099100e077816 */ /* 0x004fd000000000ff */
[----:B0-----:R-:W-:Y:S05]  /*2620*/  @!P0 BRA `(.L_x_75) ;  /* 0x0000000000ec8947 */ /* 0x001fea0003800000 */
[C---:B------:R-:W-:Y:S01]  /*2630*/  ISETP.GE.U32.AND P0, PT, R13.reuse, 0x4, PT ;  /* 0x000000040d00780c */ /* 0x040fe20003f06070 */
[----:B------:R-:W-:Y:S01]  /*2640*/  BSSY.RECONVERGENT B2, `(.L_x_76) ;  /* 0x000002e000027945 */ /* 0x000fe20003800200 */
[----:B------:R-:W-:Y:S01]  /*2650*/  LOP3.LUT R15, R13, 0x3, RZ, 0xc0, !PT ;  /* 0x000000030d0f7812 */ /* 0x000fe200078ec0ff */
[----:B------:R-:W-:-:S10]  /*2660*/  IMAD.MOV.U32 R11, RZ, RZ, 0x2 ;  /* 0x00000002ff0b7424 */ /* 0x000fd400078e00ff */
[----:B------:R-:W-:Y:S05]  /*2670*/  @!P0 BRA `(.L_x_77) ;  /* 0x0000000000a88947 */ /* 0x000fea0003800000 */
[----:B------:R-:W-:Y:S01]  /*2680*/  LOP3.LUT R13, R13, 0x7ffffffc, RZ, 0xc0, !PT ;  /* 0x7ffffffc0d0d7812 */ /* 0x000fe200078ec0ff */
[----:B------:R-:W-:Y:S04]  /*2690*/  BSSY.RECONVERGENT B1, `(.L_x_78) ;  /* 0x0000027000017945 */ /* 0x000fe80003800200 */
[----:B------:R-:W-:Y:S01]  /*26a0*/  BSSY.RELIABLE B5, `(.L_x_79) ;  /* 0x000001e000057945 */ /* 0x000fe20003800100 */
[----:B------:R-:W-:Y:S01]  /*26b0*/  IMAD.MOV.U32 R8, RZ, RZ, RZ ;  /* 0x000000ffff087224 */ /* 0x000fe200078e00ff */
[----:B------:R-:W-:Y:S01]  /*26c0*/  ISETP.GT.AND P0, PT, R13, RZ, PT ;  /* 0x000000ff0d00720c */ /* 0x000fe20003f04270 */
[----:B------:R-:W-:-:S12]  /*26d0*/  IMAD.MOV.U32 R6, RZ, RZ, 0x1 ;  /* 0x00000001ff067424 */ /* 0x000fd800078e00ff */
[----:B------:R-:W-:Y:S05]  /*26e0*/  @!P0 BRA `(.L_x_80) ;  /* 0x0000000000648947 */ /* 0x000fea0003800000 */
[----:B------:R-:W-:Y:S01]  /*26f0*/  IMAD.IADD R9, R13, 0x1, -R8 ;  /* 0x000000010d097824 */ /* 0x000fe200078e0a08 */
[----:B------:R-:W-:Y:S01]  /*2700*/  BSSY.RECONVERGENT B8, `(.L_x_81) ;  /* 0x000000e000087945 */ /* 0x000fe20003800200 */
[----:B------:R-:W-:-:S03]  /*2710*/  PLOP3.LUT P0, PT, PT, PT, PT, 0x80, 0x8 ;  /* 0x000000000008781c */ /* 0x000fc60003f0f070 */
[----:B------:R-:W-:-:S13]  /*2720*/  ISETP.GT.AND P3, PT, R9, 0xc, PT ;  /* 0x0000000c0900780c */ /* 0x000fda0003f64270 */
[----:B------:R-:W-:Y:S05]  /*2730*/  @!P3 BRA `(.L_x_82) ;  /* 0x000000000028b947 */ /* 0x000fea0003800000 */
[----:B------:R-:W-:Y:S01]  /*2740*/  BSSY.RECONVERGENT B9, `(.L_x_83) ;  /* 0x0000008000097945 */ /* 0x000fe20003800200 */
[----:B------:R-:W-:Y:S01]  /*2750*/  PLOP3.LUT P0, PT, PT, PT, PT, 0x8, 0x80 ;  /* 0x000000000080781c */ /* 0x000fe20003f0e170 */
[----:B------:R-:W-:-:S12]  /*2760*/  VIADD R11, R13, 0xfffffff4 ;  /* 0xfffffff40d0b7836 */ /* 0x000fd80000000000 */
.L_x_84:
[----:B------:R-:W-:Y:S02]  /*2770*/  VIADD R8, R8, 0x10 ;  /* 0x0000001008087836 */ /* 0x000fe40000000000 */
[----:B------:R-:W-:Y:S02]  /*2780*/  IMAD.MOV.U32 R9, RZ, RZ, R6 ;  /* 0x000000ffff097224 */ /* 0x000fe400078e0006 */
[----:B------:R-:W-:Y:S01]  /*2790*/  IMAD.U32 R6, R6, 0x10000, RZ ;  /* 0x0001000006067824 */ /* 0x000fe200078e00ff */
[----:B------:R-:W-:-:S13]  /*27a0*/  ISETP.GE.AND P3, PT, R8, R11, PT ;  /* 0x0000000b0800720c */ /* 0x000fda0003f66270 */
[----:B------:R-:W-:Y:S05]  /*27b0*/  @!P3 BRA `(.L_x_84) ;  /* 0xfffffffc00ecb947 */ /* 0x000fea000383ffff */
[----:B------:R-:W-:Y:S05]  /*27c0*/  BSYNC.RECONVERGENT B9 ;  /* 0x0000000000097941 */ /* 0x000fea0003800200 */
.L_x_83:
[----:B------:R-:W-:-:S07]  /*27d0*/  IMAD.SHL.U32 R17, R9, 0x1000, RZ ;  /* 0x0000100009117824 */ /* 0x000fce00078e00ff */
.L_x_82:
[----:B------:R-:W-:Y:S05]  /*27e0*/  BSYNC.RECONVERGENT B8 ;  /* 0x0000000000087941 */ /* 0x000fea0003800200 */
.L_x_81:
[----:B------:R-:W-:-:S05]  /*27f0*/  IMAD.IADD R9, R13, 0x1, -R8 ;  /* 0x000000010d097824 */ /* 0x000fca00078e0a08 */
[----:B------:R-:W-:-:S13]  /*2800*/  ISETP.GT.AND P3, PT, R9, 0x4, PT ;  /* 0x000000040900780c */ /* 0x000fda0003f64270 */
[----:B------:R-:W-:Y:S01]  /*2810*/  @P3 VIADD R8, R8, 0x8 ;  /* 0x0000000808083836 */ /* 0x000fe20000000000 */
[----:B------:R-:W-:Y:S01]  /*2820*/  @P3 PLOP3.LUT P0, PT, PT, PT, PT, 0x8, 0x80 ;  /* 0x000000000080381c */ /* 0x000fe20003f0e170 */
[C---:B------:R-:W-:Y:S02]  /*2830*/  @P3 IMAD.SHL.U32 R17, R6.reuse, 0x10, RZ ;  /* 0x0000001006113824 */ /* 0x040fe400078e00ff */
[----:B------:R-:W-:Y:S01]  /*2840*/  @P3 IMAD.SHL.U32 R6, R6, 0x100, RZ ;  /* 0x0000010006063824 */ /* 0x000fe200078e00ff */
[----:B------:R-:W-:-:S13]  /*2850*/  ISETP.NE.OR P0, PT, R8, R13, P0 ;  /* 0x0000000d0800720c */ /* 0x000fda0000705670 */
[----:B------:R-:W-:Y:S05]  /*2860*/  @!P0 BREAK.RELIABLE B5 ;  /* 0x0000000000058942 */ /* 0x000fea0003800100 */
[----:B------:R-:W-:Y:S05]  /*2870*/  @!P0 BRA `(.L_x_85) ;  /* 0x0000000000208947 */ /* 0x000fea0003800000 */
.L_x_80:
[----:B------:R-:W-:Y:S05]  /*2880*/  BSYNC.RELIABLE B5 ;  /* 0x0000000000057941 */ /* 0x000fea0003800100 */
.L_x_79:
[----:B------:R-:W-:Y:S01]  /*2890*/  BSSY.RECONVERGENT B5, `(.L_x_85) ;  /* 0x0000006000057945 */ /* 0x000fe20003800200 */
.L_x_86:
[----:B------:R-:W-:Y:S02]  /*28a0*/  VIADD R8, R8, 0x4 ;  /* 0x0000000408087836 */ /* 0x000fe40000000000 */
[----:B------:R-:W-:Y:S02]  /*28b0*/  IMAD.MOV.U32 R17, RZ, RZ, R6 ;  /* 0x000000ffff117224 */ /* 0x000fe400078e0006 */
[----:B------:R-:W-:Y:S01]  /*28c0*/  IMAD.SHL.U32 R6, R6, 0x10, RZ ;  /* 0x0000001006067824 */ /* 0x000fe200078e00ff */
[----:B------:R-:W-:-:S13]  /*28d0*/  ISETP.NE.AND P0, PT, R8, R13, PT ;  /* 0x0000000d0800720c */ /* 0x000fda0003f05270 */
[----:B------:R-:W-:Y:S05]  /*28e0*/  @P0 BRA `(.L_x_86) ;  /* 0xfffffffc00ec0947 */ /* 0x000fea000383ffff */
[----:B------:R-:W-:Y:S05]  /*28f0*/  BSYNC.RECONVERGENT B5 ;  /* 0x0000000000057941 */ /* 0x000fea0003800200 */
.L_x_85:
[----:B------:R-:W-:Y:S05]  /*2900*/  BSYNC.RECONVERGENT B1 ;  /* 0x0000000000017941 */ /* 0x000fea0003800200 */
.L_x_78:
[----:B------:R-:W-:-:S07]  /*2910*/  IMAD.SHL.U32 R11, R17, 0x20, RZ ;  /* 0x00000020110b7824 */ /* 0x000fce00078e00ff */
.L_x_77:
[----:B------:R-:W-:Y:S05]  /*2920*/  BSYNC.RECONVERGENT B2 ;  /* 0x0000000000027941 */ /* 0x000fea0003800200 */
.L_x_76:
[----:B------:R-:W-:-:S05]  /*2930*/  VIMNMX.U32 R8, PT, PT, R15, 0x2, PT ;  /* 0x000000020f087848 */ /* 0x000fca0003fe0000 */
[----:B------:R-:W-:-:S04]  /*2940*/  IMAD.SHL.U32 R12, R8, 0x4, RZ ;  /* 0x00000004080c7824 */ /* 0x000fc800078e00ff */
[----:B------:R-:W0:Y:S02]  /*2950*/  LDC R8, c[0x2][R12+0x24] ;  /* 0x008009000c087b82 */ /* 0x000e240000000800 */
[----:B0-----:R-:W-:-:S04]  /*2960*/  SHF.R.S32.HI R9, RZ, 0x1f, R8 ;  /* 0x0000001fff097819 */ /* 0x001fc80000011408 */
.L_x_234:
[----:B------:R-:W-:Y:S05]  /*2970*/  BRX R8 -0x2980                                                                                 (*"BRANCH_TARGETS .L_x_75,.L_x_236,.L_x_237"*) ;  /* 0xffffffd408a07949 */ /* 0x000fea000383ffff */
.L_x_237:
[----:B------:R-:W-:Y:S01]  /*2980*/  IMAD.MOV.U32 R6, RZ, RZ, 0x1 ;  /* 0x00000001ff067424 */ /* 0x000fe200078e00ff */
[----:B------:R-:W-:-:S04]  /*2990*/  ISETP.NE.AND P0, PT, R15, 0x2, PT ;  /* 0x000000020f00780c */ /* 0x000fc80003f05270 */
[----:B------:R-:W-:-:S04]  /*29a0*/  SEL R6, R6, 0x2, !P0 ;  /* 0x0000000206067807 */ /* 0x000fc80004000000 */
[----:B------:R-:W-:Y:S01]  /*29b0*/  SHF.L.U32 R6, R11, R6, RZ ;  /* 0x000000060b067219 */ /* 0x000fe200000006ff */
[----:B------:R-:W-:Y:S06]  /*29c0*/  BRA `(.L_x_75) ;  /* 0x0000000000047947 */ /* 0x000fec0003800000 */
.L_x_236:
[----:B------:R-:W-:-:S07]  /*29d0*/  IMAD.MOV.U32 R6, RZ, RZ, R11 ;  /* 0x000000ffff067224 */ /* 0x000fce00078e000b */
.L_x_75:
[----:B------:R-:W-:Y:S05]  /*29e0*/  BSYNC.RECONVERGENT B3 ;  /* 0x0000000000037941 */ /* 0x000fea0003800200 */
.L_x_74:
[----:B------:R-:W-:-:S04]  /*29f0*/  PRMT R8, R14, 0x9910, RZ ;  /* 0x000099100e087816 */ /* 0x000fc800000000ff */
[----:B------:R-:W-:-:S13]  /*2a00*/  ISETP.GE.AND P0, PT, R8, 0x1, PT ;  /* 0x000000010800780c */ /* 0x000fda0003f06270 */
[----:B------:R-:W-:Y:S05]  /*2a10*/  @!P0 BRA `(.L_x_73) ;  /* 0x0000000c001c8947 */ /* 0x000fea0003800000 */
[----:B------:R-:W-:Y:S01]  /*2a20*/  ISETP.GE.U32.AND P3, PT, R14, 0x4, PT ;  /* 0x000000040e00780c */ /* 0x000fe20003f66070 */
[----:B------:R-:W-:Y:S01]  /*2a30*/  BSSY.RECONVERGENT B1, `(.L_x_87) ;  /* 0x000003e000017945 */ /* 0x000fe20003800200 */
[----:B------:R-:W-:-:S11]  /*2a40*/  IMAD.MOV.U32 R15, RZ, RZ, RZ ;  /* 0x000000ffff0f7224 */ /* 0x000fd600078e00ff */
[----:B------:R-:W-:Y:S05]  /*2a50*/  @!P3 BRA `(.L_x_88) ;  /* 0x0000000000ecb947 */ /* 0x000fea0003800000 */
[----:B------:R-:W-:Y:S01]  /*2a60*/  BSSY.RECONVERGENT B2, `(.L_x_89) ;  /* 0x0000039000027945 */ /* 0x000fe20003800200 */
[----:B------:R-:W-:Y:S01]  /*2a70*/  IMAD.MOV.U32 R11, RZ, RZ, RZ ;  /* 0x000000ffff0b7224 */ /* 0x000fe200078e00ff */
[----:B------:R-:W-:-:S07]  /*2a80*/  LOP3.LUT R32, R7, 0x7ffc, RZ, 0xc0, !PT ;  /* 0x00007ffc07207812 */ /* 0x000fce00078ec0ff */
.L_x_98:
[CC--:B------:R-:W-:Y:S01]  /*2a90*/  ISETP.NE.AND P0, PT, R11.reuse, R10.reuse, PT ;  /* 0x0000000a0b00720c */ /* 0x0c0fe20003f05270 */
[C---:B-123--:R-:W-:Y:S01]  /*2aa0*/  VIADD R9, R11.reuse, 0x1 ;  /* 0x000000010b097836 */ /* 0x04efe20000000000 */
[----:B------:R-:W-:Y:S01]  /*2ab0*/  BSSY.RECONVERGENT B3, `(.L_x_90) ;  /* 0x000000f000037945 */ /* 0x000fe20003800200 */
[C---:B0-----:R-:W-:Y:S02]  /*2ac0*/  VIADD R13, R11.reuse, 0x2 ;  /* 0x000000020b0d7836 */ /* 0x041fe40000000000 */
        /* <DEDUP_REMOVED lines=13> */
.L_x_91:
[----:B------:R-:W-:Y:S05]  /*2ba0*/  BSYNC.RECONVERGENT B3 ;  /* 0x0000000000037941 */ /* 0x000fea0003800200 */
.L_x_90:
[----:B------:R-:W-:Y:S04]  /*2bb0*/  BSSY.RECONVERGENT B3, `(.L_x_92) ;  /* 0x000000a000037945 */ /* 0x000fe80003800200 */
[----:B------:R-:W-:Y:S05]  /*2bc0*/  @!P4 BRA `(.L_x_93) ;  /* 0x000000000020c947 */ /* 0x000fea0003800000 */
[----:B------:R-:W-:Y:S01]  /*2bd0*/  R2UR UR4, R70 ;  /* 0x00000000460472ca */ /* 0x000fe200000e0000 */
[----:B0----5:R-:W-:Y:S01]  /*2be0*/  IMAD.WIDE.U32 R12, R11, 0x8, R4 ;  /* 0x000000080b0c7825 */ /* 0x021fe200078e0004 */
[----:B------:R-:W-:-:S13]  /*2bf0*/  R2UR UR5, R71 ;  /* 0x00000000470572ca */ /* 0x000fda00000e0000 */
[----:B------:R-:W2:Y:S02]  /*2c00*/  LD.E.64 R8, desc[UR4][R12.64+0x8] ;  /* 0x000008040c087980 */ /* 0x000ea4000c101b00 */
[----:B--2---:R-:W-:-:S05]  /*2c10*/  IMAD.WIDE R8, R18, 0x8, R8 ;  /* 0x0000000812087825 */ /* 0x004fca00078e0208 */
[----:B------:R-:W2:Y:S02]  /*2c20*/  LD.E R15, desc[UR4][R8.64+0x4] ;  /* 0x00000404080f7980 */ /* 0x000ea4000c101900 */
[----:B--2---:R-:W-:-:S05]  /*2c30*/  LOP3.LUT R15, R15, R6, RZ, 0xfc, !PT ;  /* 0x000000060f0f7212 */ /* 0x004fca00078efcff */
[----:B------:R1:W-:Y:S02]  /*2c40*/  ST.E desc[UR4][R8.64+0x4], R15 ;  /* 0x0000040f08007985 */ /* 0x0003e4000c101904 */
.L_x_93:
[----:B------:R-:W-:Y:S05]  /*2c50*/  BSYNC.RECONVERGENT B3 ;  /* 0x0000000000037941 */ /* 0x000fea0003800200 */
.L_x_92:
[----:B------:R-:W-:Y:S04]  /*2c60*/  BSSY.RECONVERGENT B3, `(.L_x_94) ;  /* 0x000000a000037945 */ /* 0x000fe80003800200 */
[----:B------:R-:W-:Y:S05]  /*2c70*/  @!P5 BRA `(.L_x_95) ;  /* 0x000000000020d947 */ /* 0x000fea0003800000 */
[----:B------:R-:W-:Y:S01]  /*2c80*/  R2UR UR4, R70 ;  /* 0x00000000460472ca */ /* 0x000fe200000e0000 */
[----:B0----5:R-:W-:Y:S01]  /*2c90*/  IMAD.WIDE.U32 R12, R11, 0x8, R4 ;  /* 0x000000080b0c7825 */ /* 0x021fe200078e0004 */
[----:B------:R-:W-:-:S13]  /*2ca0*/  R2UR UR5, R71 ;  /* 0x00000000470572ca */ /* 0x000fda00000e0000 */
[----:B-1----:R-:W2:Y:S02]  /*2cb0*/  LD.E.64 R8, desc[UR4][R12.64+0x10] ;  /* 0x000010040c087980 */ /* 0x002ea4000c101b00 */
[----:B--2---:R-:W-:-:S05]  /*2cc0*/  IMAD.WIDE R8, R18, 0x8, R8 ;  /* 0x0000000812087825 */ /* 0x004fca00078e0208 */
[----:B------:R-:W2:Y:S02]  /*2cd0*/  LD.E R15, desc[UR4][R8.64+0x4] ;  /* 0x00000404080f7980 */ /* 0x000ea4000c101900 */
[----:B--2---:R-:W-:-:S05]  /*2ce0*/  LOP3.LUT R15, R15, R6, RZ, 0xfc, !PT ;  /* 0x000000060f0f7212 */ /* 0x004fca00078efcff */
[----:B------:R2:W-:Y:S02]  /*2cf0*/  ST.E desc[UR4][R8.64+0x4], R15 ;  /* 0x0000040f08007985 */ /* 0x0005e4000c101904 */
.L_x_95:
[----:B------:R-:W-:Y:S05]  /*2d00*/  BSYNC.RECONVERGENT B3 ;  /* 0x0000000000037941 */ /* 0x000fea0003800200 */
.L_x_94:
[----:B------:R-:W-:Y:S04]  /*2d10*/  BSSY.RECONVERGENT B3, `(.L_x_96) ;  /* 0x000000a000037945 */ /* 0x000fe80003800200 */
[----:B------:R-:W-:Y:S05]  /*2d20*/  @!P6 BRA `(.L_x_97) ;  /* 0x000000000020e947 */ /* 0x000fea0003800000 */
[----:B------:R-:W-:Y:S01]  /*2d30*/  R2UR UR4, R70 ;  /* 0x00000000460472ca */ /* 0x000fe200000e0000 */
[----:B0----5:R-:W-:Y:S01]  /*2d40*/  IMAD.WIDE.U32 R12, R11, 0x8, R4 ;  /* 0x000000080b0c7825 */ /* 0x021fe200078e0004 */
[----:B------:R-:W-:-:S13]  /*2d50*/  R2UR UR5, R71 ;  /* 0x00000000470572ca */ /* 0x000fda00000e0000 */
[----:B-12---:R-:W2:Y:S02]  /*2d60*/  LD.E.64 R8, desc[UR4][R12.64+0x18] ;  /* 0x000018040c087980 */ /* 0x006ea4000c101b00 */
[----:B--2---:R-:W-:-:S05]  /*2d70*/  IMAD.WIDE R8, R18, 0x8, R8 ;  /* 0x0000000812087825 */ /* 0x004fca00078e0208 */
[----:B------:R-:W2:Y:S02]  /*2d80*/  LD.E R15, desc[UR4][R8.64+0x4] ;  /* 0x00000404080f7980 */ /* 0x000ea4000c101900 */
[----:B--2---:R-:W-:-:S05]  /*2d90*/  LOP3.LUT R15, R15, R6, RZ, 0xfc, !PT ;  /* 0x000000060f0f7212 */ /* 0x004fca00078efcff */
[----:B------:R3:W-:Y:S02]  /*2da0*/  ST.E desc[UR4][R8.64+0x4], R15 ;  /* 0x0000040f08007985 */ /* 0x0007e4000c101904 */
.L_x_97:
[----:B------:R-:W-:Y:S05]  /*2db0*/  BSYNC.RECONVERGENT B3 ;  /* 0x0000000000037941 */ /* 0x000fea0003800200 */
.L_x_96:
[----:B------:R-:W-:-:S05]  /*2dc0*/  VIADD R11, R11, 0x4 ;  /* 0x000000040b0b7836 */ /* 0x000fca0000000000 */
[----:B------:R-:W-:-:S13]  /*2dd0*/  ISETP.NE.AND P0, PT, R11, R32, PT ;  /* 0x000000200b00720c */ /* 0x000fda0003f05270 */
[----:B------:R-:W-:Y:S05]  /*2de0*/  @P0 BRA `(.L_x_98) ;  /* 0xfffffffc00280947 */ /* 0x000fea000383ffff */
[----:B------:R-:W-:Y:S05]  /*2df0*/  BSYNC.RECONVERGENT B2 ;  /* 0x0000000000027941 */ /* 0x000fea0003800200 */
.L_x_89:
[----:B0123--:R-:W-:-:S07]  /*2e00*/  IMAD.MOV.U32 R15, RZ, RZ, R32 ;  /* 0x000000ffff0f7224 */ /* 0x00ffce00078e0020 */
.L_x_88:
[----:B------:R-:W-:Y:S05]  /*2e10*/  BSYNC.RECONVERGENT B1 ;  /* 0x0000000000017941 */ /* 0x000fea0003800200 */
.L_x_87:
[----:B------:R-:W-:Y:S01]  /*2e20*/  LOP3.LUT P4, R32, R14, 0x3, RZ, 0xc0, !PT ;  /* 0x000000030e207812 */ /* 0x000fe2000788c0ff */
[----:B------:R-:W-:-:S12]  /*2e30*/  BSSY.RECONVERGENT B1, `(.L_x_99) ;  /* 0x0000027000017945 */ /* 0x000fd80003800200 */
[----:B------:R-:W-:Y:S05]  /*2e40*/  @!P4 BRA `(.L_x_100) ;  /* 0x000000000094c947 */ /* 0x000fea0003800000 */
[----:B------:R-:W-:Y:S01]  /*2e50*/  ISETP.NE.AND P0, PT, R15, R10, PT ;  /* 0x0000000a0f00720c */ /* 0x000fe20003f05270 */
[----:B------:R-:W-:Y:S01]  /*2e60*/  BSSY.RECONVERGENT B2, `(.L_x_101) ;  /* 0x000000b000027945 */ /* 0x000fe20003800200 */
[----:B------:R-:W-:-:S11]  /*2e70*/  ISETP.NE.AND P5, PT, R32, 0x1, PT ;  /* 0x000000012000780c */ /* 0x000fd60003fa5270 */
[----:B------:R-:W-:Y:S05]  /*2e80*/  @!P0 BRA `(.L_x_102) ;  /* 0x0000000000208947 */ /* 0x000fea0003800000 */
        /* <DEDUP_REMOVED lines=8> */
.L_x_102:
[----:B------:R-:W-:Y:S05]  /*2f10*/  BSYNC.RECONVERGENT B2 ;  /* 0x0000000000027941 */ /* 0x000fea0003800200 */
.L_x_101:
[----:B------:R-:W-:Y:S05]  /*2f20*/  @!P5 BRA `(.L_x_100) ;  /* 0x00000000005cd947 */ /* 0x000fea0003800000 */
[----:B------:R-:W-:-:S05]  /*2f30*/  VIADD R9, R15, 0x1 ;  /* 0x000000010f097836 */ /* 0x000fca0000000000 */
[----:B------:R-:W-:-:S13]  /*2f40*/  ISETP.NE.AND P5, PT, R9, R10, PT ;  /* 0x0000000a0900720c */ /* 0x000fda0003fa5270 */
[----:B------:R-:W-:Y:S01]  /*2f50*/  @P5 R2UR UR4, R70 ;  /* 0x00000000460452ca */ /* 0x000fe200000e0000 */
[----:B0----5:R-:W-:Y:S01]  /*2f60*/  @P5 IMAD.WIDE.U32 R12, R15, 0x8, R4 ;  /* 0x000000080f0c5825 */ /* 0x021fe200078e0004 */
[----:B------:R-:W-:-:S13]  /*2f70*/  @P5 R2UR UR5, R71 ;  /* 0x00000000470552ca */ /* 0x000fda00000e0000 */
[----:B------:R-:W2:Y:S01]  /*2f80*/  @P5 LD.E.64 R8, desc[UR4][R12.64+0x8] ;  /* 0x000008040c085980 */ /* 0x000ea2000c101b00 */
[----:B------:R-:W-:-:S05]  /*2f90*/  VIADD R33, R15, 0x2 ;  /* 0x000000020f217836 */ /* 0x000fca0000000000 */
[----:B------:R-:W-:-:S04]  /*2fa0*/  ISETP.NE.AND P0, PT, R33, R10, PT ;  /* 0x0000000a2100720c */ /* 0x000fc80003f05270 */
[----:B------:R-:W-:Y:S01]  /*2fb0*/  ISETP.EQ.OR P0, PT, R32, 0x2, !P0 ;  /* 0x000000022000780c */ /* 0x000fe20004702670 */
[----:B--2---:R-:W-:-:S05]  /*2fc0*/  @P5 IMAD.WIDE R8, R18, 0x8, R8 ;  /* 0x0000000812085825 */ /* 0x004fca00078e0208 */
[----:B------:R-:W2:Y:S07]  /*2fd0*/  @P5 LD.E R11, desc[UR4][R8.64+0x4] ;  /* 0x00000404080b5980 */ /* 0x000eae000c101900 */
[----:B------:R-:W-:Y:S01]  /*2fe0*/  @!P0 R2UR UR6, R70 ;  /* 0x00000000460682ca */ /* 0x000fe200000e0000 */
[----:B------:R-:W-:Y:S01]  /*2ff0*/  @!P0 IMAD.WIDE.U32 R14, R15, 0x8, R4 ;  /* 0x000000080f0e8825 */ /* 0x000fe200078e0004 */
[----:B------:R-:W-:Y:S02]  /*3000*/  @!P0 R2UR UR7, R71 ;  /* 0x00000000470782ca */ /* 0x000fe400000e0000 */
[----:B--2---:R-:W-:-:S05]  /*3010*/  @P5 LOP3.LUT R11, R11, R6, RZ, 0xfc, !PT ;  /* 0x000000060b0b5212 */ /* 0x004fca00078efcff */
[----:B------:R1:W-:Y:S06]  /*3020*/  @P5 ST.E desc[UR4][R8.64+0x4], R11 ;  /* 0x0000040b08005985 */ /* 0x0003ec000c101904 */
[----:B------:R-:W2:Y:S01]  /*3030*/  @!P0 LD.E.64 R12, desc[UR6][R14.64+0x10] ;  /* 0x000010060e0c8980 */ /* 0x000ea2000c101b00 */
[----:B------:R-:W-:Y:S02]  /*3040*/  @!P0 R2UR UR4, R70 ;  /* 0x00000000460482ca */ /* 0x000fe400000e0000 */
[----:B------:R-:W-:Y:S01]  /*3050*/  @!P0 R2UR UR5, R71 ;  /* 0x00000000470582ca */ /* 0x000fe200000e0000 */
[----:B--2---:R-:W-:-:S12]  /*3060*/  @!P0 IMAD.WIDE R12, R18, 0x8, R12 ;  /* 0x00000008120c8825 */ /* 0x004fd800078e020c */
[----:B------:R-:W2:Y:S02]  /*3070*/  @!P0 LD.E R33, desc[UR4][R12.64+0x4] ;  /* 0x000004040c218980 */ /* 0x000ea4000c101900 */
[----:B--2---:R-:W-:-:S05]  /*3080*/  @!P0 LOP3.LUT R33, R33, R6, RZ, 0xfc, !PT ;  /* 0x0000000621218212 */ /* 0x004fca00078efcff */
[----:B------:R1:W-:Y:S02]  /*3090*/  @!P0 ST.E desc[UR4][R12.64+0x4], R33 ;  /* 0x000004210c008985 */ /* 0x0003e4000c101904 */
.L_x_100:
[----:B------:R-:W-:Y:S05]  /*30a0*/  BSYNC.RECONVERGENT B1 ;  /* 0x0000000000017941 */ /* 0x000fea0003800200 */
.L_x_99:
[----:B------:R-:W-:Y:S01]  /*30b0*/  BSSY.RECONVERGENT B1, `(.L_x_103) ;  /* 0x0000038000017945 */ /* 0x000fe20003800200 */
[----:B-----5:R-:W-:-:S04]  /*30c0*/  IMAD.WIDE R4, R10, 0x8, R4 ;  /* 0x000000080a047825 */ /* 0x020fc800078e0204 */
[----:B01----:R-:W-:Y:S01]  /*30d0*/  IMAD.MOV.U32 R11, RZ, RZ, RZ ;  /* 0x000000ffff0b7224 */ /* 0x003fe200078e00ff */
[----:B------:R-:W-:Y:S06]  /*30e0*/  @!P3 BRA `(.L_x_104) ;  /* 0x0000000000d0b947 */ /* 0x000fec0003800000 */
[----:B------:R-:W-:Y:S01]  /*30f0*/  LOP3.LUT R11, R7, 0x7ffc, RZ, 0xc0, !PT ;  /* 0x00007ffc070b7812 */ /* 0x000fe200078ec0ff */
[----:B------:R-:W-:-:S07]  /*3100*/  IMAD.MOV.U32 R7, RZ, RZ, RZ ;  /* 0x000000ffff077224 */ /* 0x000fce00078e00ff */
.L_x_113:
[CC--:B------:R-:W-:Y:S01]  /*3110*/  ISETP.NE.AND P0, PT, R7.reuse, R18.reuse, PT ;  /* 0x000000120700720c */ /* 0x0c0fe20003f05270 */
[C---:B0123--:R-:W-:Y:S01]  /*3120*/  VIADD R9, R7.reuse, 0x1 ;  /* 0x0000000107097836 */ /* 0x04ffe20000000000 */
        /* <DEDUP_REMOVED lines=14> */
.L_x_106:
[----:B------:R-:W-:Y:S05]  /*3210*/  BSYNC.RECONVERGENT B2 ;  /* 0x0000000000027941 */ /* 0x000fea0003800200 */
.L_x_105:
[----:B------:R-:W-:Y:S04]  /*3220*/  BSSY.RECONVERGENT B2, `(.L_x_107) ;  /* 0x0000009000027945 */ /* 0x000fe80003800200 */
[----:B------:R-:W-:Y:S05]  /*3230*/  @!P3 BRA `(.L_x_108) ;  /* 0x00000000001cb947 */ /* 0x000fea0003800000 */
[----:B------:R-:W-:Y:S02]  /*3240*/  R2UR UR4, R70 ;  /* 0x00000000460472ca */ /* 0x000fe400000e0000 */
[----:B------:R-:W-:-:S13]  /*3250*/  R2UR UR5, R71 ;  /* 0x00000000470572ca */ /* 0x000fda00000e0000 */
[----:B0-----:R-:W2:Y:S02]  /*3260*/  LD.E.64 R8, desc[UR4][R4.64] ;  /* 0x0000000404087980 */ /* 0x001ea4000c101b00 */
[----:B--2---:R-:W-:-:S05]  /*3270*/  IMAD.WIDE.U32 R8, R7, 0x8, R8 ;  /* 0x0000000807087825 */ /* 0x004fca00078e0008 */
[----:B------:R-:W2:Y:S02]  /*3280*/  LD.E R13, desc[UR4][R8.64+0xc] ;  /* 0x00000c04080d7980 */ /* 0x000ea4000c101900 */
[----:B--2---:R-:W-:-:S05]  /*3290*/  LOP3.LUT R13, R13, R6, RZ, 0xfc, !PT ;  /* 0x000000060d0d7212 */ /* 0x004fca00078efcff */
[----:B------:R1:W-:Y:S02]  /*32a0*/  ST.E desc[UR4][R8.64+0xc], R13 ;  /* 0x00000c0d08007985 */ /* 0x0003e4000c101904 */
.L_x_108:
[----:B------:R-:W-:Y:S05]  /*32b0*/  BSYNC.RECONVERGENT B2 ;  /* 0x0000000000027941 */ /* 0x000fea0003800200 */
.L_x_107:
[----:B------:R-:W-:Y:S04]  /*32c0*/  BSSY.RECONVERGENT B2, `(.L_x_109) ;  /* 0x0000009000027945 */ /* 0x000fe80003800200 */
[----:B------:R-:W-:Y:S05]  /*32d0*/  @!P5 BRA `(.L_x_110) ;  /* 0x00000000001cd947 */ /* 0x000fea0003800000 */
[----:B------:R-:W-:Y:S02]  /*32e0*/  R2UR UR4, R70 ;  /* 0x00000000460472ca */ /* 0x000fe400000e0000 */
[----:B------:R-:W-:-:S13]  /*32f0*/  R2UR UR5, R71 ;  /* 0x00000000470572ca */ /* 0x000fda00000e0000 */
[----:B01----:R-:W2:Y:S02]  /*3300*/  LD.E.64 R8, desc[UR4][R4.64] ;  /* 0x0000000404087980 */ /* 0x003ea4000c101b00 */
[----:B--2---:R-:W-:-:S05]  /*3310*/  IMAD.WIDE.U32 R8, R7, 0x8, R8 ;  /* 0x0000000807087825 */ /* 0x004fca00078e0008 */
[----:B------:R-:W2:Y:S02]  /*3320*/  LD.E R13, desc[UR4][R8.64+0x14] ;  /* 0x00001404080d7980 */ /* 0x000ea4000c101900 */
[----:B--2---:R-:W-:-:S05]  /*3330*/  LOP3.LUT R13, R13, R6, RZ, 0xfc, !PT ;  /* 0x000000060d0d7212 */ /* 0x004fca00078efcff */
[----:B------:R2:W-:Y:S02]  /*3340*/  ST.E desc[UR4][R8.64+0x14], R13 ;  /* 0x0000140d08007985 */ /* 0x0005e4000c101904 */
.L_x_110:
[----:B------:R-:W-:Y:S05]  /*3350*/  BSYNC.RECONVERGENT B2 ;  /* 0x0000000000027941 */ /* 0x000fea0003800200 */
.L_x_109:
[----:B------:R-:W-:Y:S04]  /*3360*/  BSSY.RECONVERGENT B2, `(.L_x_111) ;  /* 0x0000009000027945 */ /* 0x000fe80003800200 */
[----:B------:R-:W-:Y:S05]  /*3370*/  @!P6 BRA `(.L_x_112) ;  /* 0x00000000001ce947 */ /* 0x000fea0003800000 */
[----:B------:R-:W-:Y:S02]  /*3380*/  R2UR UR4, R70 ;  /* 0x00000000460472ca */ /* 0x000fe400000e0000 */
[----:B------:R-:W-:-:S13]  /*3390*/  R2UR UR5, R71 ;  /* 0x00000000470572ca */ /* 0x000fda00000e0000 */
[----:B012---:R-:W2:Y:S02]  /*33a0*/  LD.E.64 R8, desc[UR4][R4.64] ;  /* 0x0000000404087980 */ /* 0x007ea4000c101b00 */
[----:B--2---:R-:W-:-:S05]  /*33b0*/  IMAD.WIDE.U32 R8, R7, 0x8, R8 ;  /* 0x0000000807087825 */ /* 0x004fca00078e0008 */
[----:B------:R-:W2:Y:S02]  /*33c0*/  LD.E R13, desc[UR4][R8.64+0x1c] ;  /* 0x00001c04080d7980 */ /* 0x000ea4000c101900 */
[----:B--2---:R-:W-:-:S05]  /*33d0*/  LOP3.LUT R13, R13, R6, RZ, 0xfc, !PT ;  /* 0x000000060d0d7212 */ /* 0x004fca00078efcff */
[----:B------:R3:W-:Y:S02]  /*33e0*/  ST.E desc[UR4][R8.64+0x1c], R13 ;  /* 0x00001c0d08007985 */ /* 0x0007e4000c101904 */
.L_x_112:
[----:B------:R-:W-:Y:S05]  /*33f0*/  BSYNC.RECONVERGENT B2 ;  /* 0x0000000000027941 */ /* 0x000fea0003800200 */
.L_x_111:
[----:B------:R-:W-:-:S05]  /*3400*/  VIADD R7, R7, 0x4 ;  /* 0x0000000407077836 */ /* 0x000fca0000000000 */
[----:B------:R-:W-:-:S13]  /*3410*/  ISETP.NE.AND P0, PT, R7, R11, PT ;  /* 0x0000000b0700720c */ /* 0x000fda0003f05270 */
[----:B------:R-:W-:Y:S05]  /*3420*/  @P0 BRA `(.L_x_113) ;  /* 0xfffffffc00380947 */ /* 0x000fea000383ffff */
.L_x_104:
[----:B------:R-:W-:Y:S05]  /*3430*/  BSYNC.RECONVERGENT B1 ;  /* 0x0000000000017941 */ /* 0x000fea0003800200 */
.L_x_103:
[----:B------:R-:W-:Y:S05]  /*3440*/  @!P4 BRA `(.L_x_73) ;  /* 0x000000000090c947 */ /* 0x000fea0003800000 */
[----:B------:R-:W-:Y:S01]  /*3450*/  ISETP.NE.AND P0, PT, R11, R18, PT ;  /* 0x000000120b00720c */ /* 0x000fe20003f05270 */
[----:B------:R-:W-:Y:S01]  /*3460*/  BSSY.RECONVERGENT B1, `(.L_x_114) ;  /* 0x000000a000017945 */ /* 0x000fe20003800200 */
[----:B------:R-:W-:-:S11]  /*3470*/  ISETP.NE.AND P3, PT, R32, 0x1, PT ;  /* 0x000000012000780c */ /* 0x000fd60003f65270 */
[----:B------:R-:W-:Y:S05]  /*3480*/  @!P0 BRA `(.L_x_115) ;  /* 0x00000000001c8947 */ /* 0x000fea0003800000 */
[----:B------:R-:W-:Y:S02]  /*3490*/  R2UR UR4, R70 ;  /* 0x00000000460472ca */ /* 0x000fe400000e0000 */
[----:B------:R-:W-:-:S13]  /*34a0*/  R2UR UR5, R71 ;  /* 0x00000000470572ca */ /* 0x000fda00000e0000 */
[----:B0123--:R-:W2:Y:S02]  /*34b0*/  LD.E.64 R8, desc[UR4][R4.64] ;  /* 0x0000000404087980 */ /* 0x00fea4000c101b00 */
[----:B--2---:R-:W-:-:S05]  /*34c0*/  IMAD.WIDE.U32 R8, R11, 0x8, R8 ;  /* 0x000000080b087825 */ /* 0x004fca00078e0008 */
[----:B------:R-:W2:Y:S02]  /*34d0*/  LD.E R7, desc[UR4][R8.64+0x4] ;  /* 0x0000040408077980 */ /* 0x000ea4000c101900 */
[----:B--2---:R-:W-:-:S05]  /*34e0*/  LOP3.LUT R7, R7, R6, RZ, 0xfc, !PT ;  /* 0x0000000607077212 */ /* 0x004fca00078efcff */
[----:B------:R4:W-:Y:S02]  /*34f0*/  ST.E desc[UR4][R8.64+0x4], R7 ;  /* 0x0000040708007985 */ /* 0x0009e4000c101904 */
.L_x_115:
[----:B------:R-:W-:Y:S05]  /*3500*/  BSYNC.RECONVERGENT B1 ;  /* 0x0000000000017941 */ /* 0x000fea0003800200 */
.L_x_114:
[----:B------:R-:W-:Y:S05]  /*3510*/  @!P3 BRA `(.L_x_73) ;  /* 0x00000000005cb947 */ /* 0x000fea0003800000 */
[C---:B----4-:R-:W-:Y:S01]  /*3520*/  VIADD R7, R11.reuse, 0x1 ;  /* 0x000000010b077836 */ /* 0x050fe20000000000 */
[----:B------:R-:W-:Y:S01]  /*3530*/  BSSY.RECONVERGENT B1, `(.L_x_116) ;  /* 0x000000d000017945 */ /* 0x000fe20003800200 */
[----:B0123--:R-:W-:-:S03]  /*3540*/  VIADD R9, R11, 0x2 ;  /* 0x000000020b097836 */ /* 0x00ffc60000000000 */
[-C--:B------:R-:W-:Y:S02]  /*3550*/  ISETP.NE.AND P3, PT, R7, R18.reuse, PT ;  /* 0x000000120700720c */ /* 0x080fe40003f65270 */
[----:B------:R-:W-:-:S04]  /*3560*/  ISETP.NE.AND P0, PT, R9, R18, PT ;  /* 0x000000120900720c */ /* 0x000fc80003f05270 */
[----:B------:R-:W-:-:S07]  /*3570*/  ISETP.EQ.OR P0, PT, R32, 0x2, !P0 ;  /* 0x000000022000780c */ /* 0x000fce0004702670 */
[----:B------:R-:W-:Y:S06]  /*3580*/  @!P3 BRA `(.L_x_117) ;  /* 0x00000000001cb947 */ /* 0x000fec0003800000 */
[----:B------:R-:W-:Y:S02]  /*3590*/  R2UR UR4, R70 ;  /* 0x00000000460472ca */ /* 0x000fe400000e0000 */
[----:B------:R-:W-:-:S13]  /*35a0*/  R2UR UR5, R71 ;  /* 0x00000000470572ca */ /* 0x000fda00000e0000 */
[----:B------:R-:W2:Y:S02]  /*35b0*/  LD.E.64 R8, desc[UR4][R4.64] ;  /* 0x0000000404087980 */ /* 0x000ea4000c101b00 */
[----:B--2---:R-:W-:-:S05]  /*35c0*/  IMAD.WIDE.U32 R8, R11, 0x8, R8 ;  /* 0x000000080b087825 */ /* 0x004fca00078e0008 */
[----:B------:R-:W2:Y:S02]  /*35d0*/  LD.E R7, desc[UR4][R8.64+0xc] ;  /* 0x00000c0408077980 */ /* 0x000ea4000c101900 */
[----:B--2---:R-:W-:-:S05]  /*35e0*/  LOP3.LUT R7, R7, R6, RZ, 0xfc, !PT ;  /* 0x0000000607077212 */ /* 0x004fca00078efcff */
[----:B------:R0:W-:Y:S02]  /*35f0*/  ST.E desc[UR4][R8.64+0xc], R7 ;  /* 0x00000c0708007985 */ /* 0x0001e4000c101904 */
.L_x_117:
[----:B------:R-:W-:Y:S05]  /*3600*/  BSYNC.RECONVERGENT B1 ;  /* 0x0000000000017941 */ /* 0x000fea0003800200 */
.L_x_116:
[----:B------:R-:W-:Y:S05]  /*3610*/  @P0 BRA `(.L_x_73) ;  /* 0x00000000001c0947 */ /* 0x000fea0003800000 */
[----:B------:R-:W-:Y:S02]  /*3620*/  R2UR UR4, R70 ;  /* 0x00000000460472ca */ /* 0x000fe400000e0000 */
[----:B------:R-:W-:-:S13]  /*3630*/  R2UR UR5, R71 ;  /* 0x00000000470572ca */ /* 0x000fda00000e0000 */
[----:B------:R-:W0:Y:S02]  /*3640*/  LD.E.64 R4, desc[UR4][R4.64] ;  /* 0x0000000404047980 */ /* 0x000e24000c101b00 */
[----:B0-----:R-:W-:-:S05]  /*3650*/  IMAD.WIDE.U32 R8, R11, 0x8, R4 ;  /* 0x000000080b087825 */ /* 0x001fca00078e0004 */
[----:B------:R-:W2:Y:S02]  /*3660*/  LD.E R7, desc[UR4][R8.64+0x14] ;  /* 0x0000140408077980 */ /* 0x000ea4000c101900 */
[----:B--2---:R-:W-:-:S05]  /*3670*/  LOP3.LUT R7, R7, R6, RZ, 0xfc, !PT ;  /* 0x0000000607077212 */ /* 0x004fca00078efcff */
[----:B------:R0:W-:Y:S02]  /*3680*/  ST.E desc[UR4][R8.64+0x14], R7 ;  /* 0x0000140708007985 */ /* 0x0001e4000c101904 */
.L_x_73:
[----:B------:R-:W-:Y:S05]  /*3690*/  BSYNC.RECONVERGENT B4 ;  /* 0x0000000000047941 */ /* 0x000fea0003800200 */
.L_x_72:
[----:B------:R-:W-:Y:S05]  /*36a0*/  @P1 BRA `(.L_x_118) ;  /* 0xffffffe800481947 */ /* 0x000fea000383ffff */
[----:B------:R-:W-:Y:S05]  /*36b0*/  BSYNC.RECONVERGENT B0 ;  /* 0x0000000000007941 */ /* 0x000fea0003800200 */
.L_x_63:
[----:B------:R-:W-:Y:S04]  /*36c0*/  BSSY.RECONVERGENT B8, `(.L_x_119) ;  /* 0x000008b000087945 */ /* 0x000fe80003800200 */
[----:B------:R-:W-:Y:S05]  /*36d0*/  @P2 BRA `(.L_x_120) ;  /* 0x0000000800242947 */ /* 0x000fea0003800000 */
[----:B------:R-:W-:Y:S01]  /*36e0*/  ISETP.NE.AND P0, PT, R37, RZ, PT ;  /* 0x000000ff2500720c */ /* 0x000fe20003f05270 */
[----:B------:R-:W-:-:S12]  /*36f0*/  BSSY.RECONVERGENT B0, `(.L_x_121) ;  /* 0x0000040000007945 */ /* 0x000fd80003800200 */
[----:B------:R-:W-:Y:S05]  /*3700*/  @P0 BRA `(.L_x_122) ;  /* 0x0000000000f80947 */ /* 0x000fea0003800000 */
[C---:B------:R-:W-:Y:S02]  /*3710*/  R2UR UR6, R70.reuse ;  /* 0x00000000460672ca */ /* 0x040fe400000e0000 */
[C---:B------:R-:W-:Y:S02]  /*3720*/  R2UR UR7, R71.reuse ;  /* 0x00000000470772ca */ /* 0x040fe400000e0000 */
[----:B------:R-:W-:Y:S02]  /*3730*/  R2UR UR4, R70 ;  /* 0x00000000460472ca */ /* 0x000fe400000e0000 */
[----:B------:R-:W-:-:S09]  /*3740*/  R2UR UR5, R71 ;  /* 0x00000000470572ca */ /* 0x000fd200000e0000 */
[----:B------:R-:W2:Y:S04]  /*3750*/  LD.E.U16 R3, desc[UR6][R54.64+0x8] ;  /* 0x0000080636037980 */ /* 0x000ea8000c101500 */
[----:B------:R-:W2:Y:S04]  /*3760*/  LDG.E.64 R32, desc[UR4][R60.64] ;  /* 0x000000043c207981 */ /* 0x000ea8000c1e1b00 */
[----:B--2---:R2:W-:Y:S04]  /*3770*/  ST.E.U16 desc[UR4][R32.64+0x8], R3 ;  /* 0x0000080320007985 */ /* 0x0045e8000c101504 */
[----:B-----5:R-:W3:Y:S04]  /*3780*/  LD.E.U8 R5, desc[UR6][R54.64+0x18] ;  /* 0x0000180636057980 */ /* 0x020ee8000c101100 */
[----:B---3--:R2:W-:Y:S04]  /*3790*/  ST.E.U8 desc[UR4][R32.64+0x18], R5 ;  /* 0x0000180520007985 */ /* 0x0085e8000c101104 */
[----:B------:R-:W3:Y:S01]  /*37a0*/  LD.E.U16 R0, desc[UR6][R54.64+0x8] ;  /* 0x0000080636007980 */ /* 0x000ee2000c101500 */
[----:B------:R-:W-:Y:S01]  /*37b0*/  BSSY.RECONVERGENT B1, `(.L_x_123) ;  /* 0x000002e000017945 */ /* 0x000fe20003800200 */
[----:B---3--:R-:W-:-:S04]  /*37c0*/  PRMT R4, R0, 0x9910, RZ ;  /* 0x0000991000047816 */ /* 0x008fc800000000ff */
[----:B------:R-:W-:-:S13]  /*37d0*/  ISETP.GE.AND P0, PT, R4, 0x1, PT ;  /* 0x000000010400780c */ /* 0x000fda0003f06270 */
[----:B--2---:R-:W-:Y:S05]  /*37e0*/  @!P0 BRA `(.L_x_124) ;  /* 0x0000000000a88947 */ /* 0x004fea0003800000 */
[----:B------:R-:W-:-:S07]  /*37f0*/  IMAD.MOV.U32 R3, RZ, RZ, RZ ;  /* 0x000000ffff037224 */ /* 0x000fce00078e00ff */
.L_x_128:
[----:B------:R-:W-:Y:S01]  /*3800*/  PRMT R4, R0, 0x9910, RZ ;  /* 0x0000991000047816 */ /* 0x000fe200000000ff */
[----:B------:R-:W-:Y:S03]  /*3810*/  BSSY.RECONVERGENT B2, `(.L_x_125) ;  /* 0x0000023000027945 */ /* 0x000fe60003800200 */
[----:B------:R-:W-:-:S13]  /*3820*/  ISETP.GE.AND P0, PT, R4, 0x1, PT ;  /* 0x000000010400780c */ /* 0x000fda0003f06270 */
[----:B------:R-:W-:Y:S05]  /*3830*/  @!P0 BRA `(.L_x_126) ;  /* 0x0000000000808947 */ /* 0x000fea0003800000 */
[----:B------:R-:W-:Y:S01]  /*3840*/  BSSY.RECONVERGENT B3, `(.L_x_126) ;  /* 0x000001f000037945 */ /* 0x000fe20003800200 */
[----:B------:R-:W-:-:S07]  /*3850*/  IMAD.MOV.U32 R11, RZ, RZ, RZ ;  /* 0x000000ffff0b7224 */ /* 0x000fce00078e00ff */
.L_x_127:
[----:B------:R-:W-:Y:S02]  /*3860*/  R2UR UR4, R70 ;  /* 0x00000000460472ca */ /* 0x000fe400000e0000 */
[----:B------:R-:W-:-:S13]  /*3870*/  R2UR UR5, R71 ;  /* 0x00000000470572ca */ /* 0x000fda00000e0000 */
[----:B------:R-:W2:Y:S01]  /*3880*/  LD.E.64 R4, desc[UR4][R54.64] ;  /* 0x0000000436047980 */ /* 0x000ea2000c101b00 */
[----:B------:R-:W-:Y:S02]  /*3890*/  R2UR UR6, R70 ;  /* 0x00000000460672ca */ /* 0x000fe400000e0000 */
[----:B------:R-:W-:-:S13]  /*38a0*/  R2UR UR7, R71 ;  /* 0x00000000470772ca */ /* 0x000fda00000e0000 */
[----:B0---4-:R-:W1:Y:S01]  /*38b0*/  LD.E.64 R6, desc[UR6][R32.64] ;  /* 0x0000000620067980 */ /* 0x011e62000c101b00 */
[----:B--2---:R-:W-:-:S06]  /*38c0*/  IMAD.WIDE.U32 R4, R3, 0x8, R4 ;  /* 0x0000000803047825 */ /* 0x004fcc00078e0004 */
[----:B------:R-:W2:Y:S01]  /*38d0*/  LD.E.64 R4, desc[UR4][R4.64] ;  /* 0x0000000404047980 */ /* 0x000ea2000c101b00 */
[----:B-1----:R-:W-:-:S06]  /*38e0*/  IMAD.WIDE.U32 R8, R3, 0x8, R6 ;  /* 0x0000000803087825 */ /* 0x002fcc00078e0006 */
        /* <DEDUP_REMOVED lines=15> */
[----:B------:R-:W3:Y:S01]  /*39e0*/  LD.E.U16 R0, desc[UR6][R54.64+0x8] ;  /* 0x0000080636007980 */ /* 0x000ee2000c101500 */
[----:B------:R-:W-:Y:S01]  /*39f0*/  VIADD R11, R11, 0x1 ;  /* 0x000000010b0b7836 */ /* 0x000fe20000000000 */
[----:B---3--:R-:W-:-:S04]  /*3a00*/  PRMT R4, R0, 0x9910, RZ ;  /* 0x0000991000047816 */ /* 0x008fc800000000ff */
[----:B------:R-:W-:-:S13]  /*3a10*/  ISETP.GE.AND P0, PT, R11, R4, PT ;  /* 0x000000040b00720c */ /* 0x000fda0003f06270 */
[----:B--2---:R-:W-:Y:S05]  /*3a20*/  @!P0 BRA `(.L_x_127) ;  /* 0xfffffffc008c8947 */ /* 0x004fea000383ffff */
[----:B------:R-:W-:Y:S05]  /*3a30*/  BSYNC.RECONVERGENT B3 ;  /* 0x0000000000037941 */ /* 0x000fea0003800200 */
.L_x_126:
[----:B------:R-:W-:Y:S05]  /*3a40*/  BSYNC.RECONVERGENT B2 ;  /* 0x0000000000027941 */ /* 0x000fea0003800200 */
.L_x_125:
[----:B------:R-:W-:Y:S01]  /*3a50*/  VIADD R3, R3, 0x1 ;  /* 0x0000000103037836 */ /* 0x000fe20000000000 */
[----:B------:R-:W-:-:S04]  /*3a60*/  PRMT R4, R0, 0x9910, RZ ;  /* 0x0000991000047816 */ /* 0x000fc800000000ff */
[----:B------:R-:W-:-:S13]  /*3a70*/  ISETP.GE.AND P0, PT, R3, R4, PT ;  /* 0x000000040300720c */ /* 0x000fda0003f06270 */
[----:B------:R-:W-:Y:S05]  /*3a80*/  @!P0 BRA `(.L_x_128) ;  /* 0xfffffffc005c8947 */ /* 0x000fea000383ffff */
.L_x_124:
[----:B------:R-:W-:Y:S05]  /*3a90*/  BSYNC.RECONVERGENT B1 ;  /* 0x0000000000017941 */ /* 0x000fea0003800200 */
.L_x_123:
[----:B------:R-:W-:Y:S02]  /*3aa0*/  R2UR UR4, R70 ;  /* 0x00000000460472ca */ /* 0x000fe400000e0000 */
[----:B------:R-:W-:-:S13]  /*3ab0*/  R2UR UR5, R71 ;  /* 0x00000000470572ca */ /* 0x000fda00000e0000 */
[----:B------:R-:W2:Y:S01]  /*3ac0*/  LDG.E.64 R4, desc[UR4][R60.64] ;  /* 0x000000043c047981 */ /* 0x000ea2000c1e1b00 */
[----:B------:R-:W-:-:S05]  /*3ad0*/  IMAD.MOV.U32 R0, RZ, RZ, 0x31 ;  /* 0x00000031ff007424 */ /* 0x000fca00078e00ff */
[----:B--2---:R2:W-:Y:S02]  /*3ae0*/  ST.E.U8 desc[UR4][R4.64+0x18], R0 ;  /* 0x0000180004007985 */ /* 0x0045e4000c101104 */
.L_x_122:
[----:B------:R-:W-:Y:S05]  /*3af0*/  BSYNC.RECONVERGENT B0 ;  /* 0x0000000000007941 */ /* 0x000fea0003800200 */
.L_x_121:
[----:B------:R-:W-:Y:S01]  /*3b00*/  ISETP.GT.AND P0, PT, R19, 0xb, PT ;  /* 0x0000000b1300780c */ /* 0x000fe20003f04270 */
[----:B------:R-:W-:-:S12]  /*3b10*/  IMAD.MOV.U32 R37, RZ, RZ, 0x1 ;  /* 0x00000001ff257424 */ /* 0x000fd800078e00ff */
[----:B------:R-:W-:Y:S05]  /*3b20*/  @P0 BRA `(.L_x_120) ;  /* 0x0000000400100947 */ /* 0x000fea0003800000 */
[----:B------:R-:W-:-:S04]  /*3b30*/  ISETP.NE.U32.AND P0, PT, R46, RZ, PT ;  /* 0x000000ff2e00720c */ /* 0x000fc80003f05070 */
[----:B------:R-:W-:-:S13]  /*3b40*/  ISETP.NE.AND.EX P0, PT, R47, RZ, PT, P0 ;  /* 0x000000ff2f00720c */ /* 0x000fda0003f05300 */
[----:B------:R-:W-:Y:S05]  /*3b50*/  @!P0 BRA `(.L_x_129) ;  /* 0x00000000003c8947 */ /* 0x000fea0003800000 */
[----:B------:R-:W-:Y:S02]  /*3b60*/  R2UR UR4, R70 ;  /* 0x00000000460472ca */ /* 0x000fe400000e0000 */
[----:B------:R-:W-:-:S13]  /*3b70*/  R2UR UR5, R71 ;  /* 0x00000000470572ca */ /* 0x000fda00000e0000 */
[----:B0---4-:R0:W5:Y:S02]  /*3b80*/  LD.E.64 R6, desc[UR4][R76.64] ;  /* 0x000000044c067980 */ /* 0x011164000c101b00 */
[----:B--2--5:R-:W-:Y:S01]  /*3b90*/  IMAD.MOV.U32 R4, RZ, RZ, R54 ;  /* 0x000000ffff047224 */ /* 0x024fe200078e0036 */
[----:B------:R-:W-:Y:S01]  /*3ba0*/  MOV R20, 0x3c40 ;  /* 0x00003c4000147802 */ /* 0x000fe20000000f00 */
[----:B------:R-:W-:Y:S02]  /*3bb0*/  IMAD.MOV.U32 R5, RZ, RZ, R55 ;  /* 0x000000ffff057224 */ /* 0x000fe400078e0037 */
[----:B-1-3--:R-:W-:Y:S02]  /*3bc0*/  IMAD.MOV.U32 R8, RZ, RZ, R26 ;  /* 0x000000ffff087224 */ /* 0x00afe400078e001a */
[----:B------:R-:W-:Y:S02]  /*3bd0*/  IMAD.MOV.U32 R9, RZ, RZ, R25 ;  /* 0x000000ffff097224 */ /* 0x000fe400078e0019 */
[----:B------:R-:W-:-:S02]  /*3be0*/  IMAD.MOV.U32 R11, RZ, RZ, R18 ;  /* 0x000000ffff0b7224 */ /* 0x000fc400078e0012 */
[----:B------:R-:W-:Y:S02]  /*3bf0*/  IMAD.MOV.U32 R12, RZ, RZ, R68 ;  /* 0x000000ffff0c7224 */ /* 0x000fe400078e0044 */
[----:B------:R-:W-:Y:S02]  /*3c00*/  IMAD.MOV.U32 R13, RZ, RZ, R69 ;  /* 0x000000ffff0d7224 */ /* 0x000fe400078e0045 */
[----:B------:R-:W-:Y:S02]  /*3c10*/  IMAD.MOV.U32 R14, RZ, RZ, R2 ;  /* 0x000000ffff0e7224 */ /* 0x000fe400078e0002 */
[----:B0-----:R-:W-:-:S07]  /*3c20*/  IMAD.MOV.U32 R21, RZ, RZ, 0x0 ;  /* 0x00000000ff157424 */ /* 0x001fce00078e00ff */
[----:B------:R-:W-:Y:S05]  /*3c30*/  CALL.REL.NOINC `($_Z7computeP4gridP4pathPS2_PS0_$_Z16computeRecursiveP4gridP4pathPS2_iiPS0_i) ;  /* 0xffffffc400547944 */ /* 0x000fea0003c3ffff */
[----:B------:R-:W-:Y:S05]  /*3c40*/  BRA `(.L_x_120) ;  /* 0x0000000000c87947 */ /* 0x000fea0003800000 */
.L_x_129:
[----:B--2---:R-:W-:Y:S01]  /*3c50*/  MOV R0, 0x0 ;  /* 0x0000000000007802 */ /* 0x004fe20000000f00 */
[----:B------:R2:W-:Y:S01]  /*3c60*/  STL [R1], R16 ;  /* 0x0000001001007387 */ /* 0x0005e20000100800 */
[----:B------:R-:W2:Y:S01]  /*3c70*/  LDCU.64 UR4, c[0x4][0x18] ;  /* 0x01000300ff0477ac */ /* 0x000ea20008000a00 */
[----:B------:R-:W-:Y:S01]  /*3c80*/  IMAD.MOV.U32 R6, RZ, RZ, R24 ;  /* 0x000000ffff067224 */ /* 0x000fe200078e0018 */
[----:B01-34-:R0:W1:Y:S01]  /*3c90*/  LDC.64 R8, c[0x4][R0] ;  /* 0x0100000000087b82 */ /* 0x01b0620000000a00 */
[----:B------:R-:W-:Y:S02]  /*3ca0*/  IMAD.MOV.U32 R7, RZ, RZ, R23 ;  /* 0x000000ffff077224 */ /* 0x000fe400078e0017 */
[----:B--2--5:R-:W-:Y:S02]  /*3cb0*/  IMAD.U32 R4, RZ, RZ, UR4 ;  /* 0x00000004ff047e24 */ /* 0x024fe4000f8e00ff */
[----:B0-----:R-:W-:-:S07]  /*3cc0*/  IMAD.U32 R5, RZ, RZ, UR5 ;  /* 0x00000005ff057e24 */ /* 0x001fce000f8e00ff */
[----:B------:R-:W-:-:S07]  /*3cd0*/  LEPC R20, `(.L_x_130) ;  /* 0x000000001014794e */ /* 0x000fce0000000000 */
[----:B-1----:R-:W-:Y:S05]  /*3ce0*/  CALL.ABS.NOINC R8 ;  /* 0x0000000008007343 */ /* 0x002fea0003c00000 */
.L_x_130:
[----:B------:R-:W-:Y:S02]  /*3cf0*/  R2UR UR4, R70 ;  /* 0x00000000460472ca */ /* 0x000fe400000e0000 */
[----:B------:R-:W-:-:S13]  /*3d00*/  R2UR UR5, R71 ;  /* 0x00000000470572ca */ /* 0x000fda00000e0000 */
[----:B------:R-:W2:Y:S02]  /*3d10*/  LD.E.U16 R0, desc[UR4][R62.64+0x8] ;  /* 0x000008043e007980 */ /* 0x000ea4000c101500 */
[----:B--2---:R-:W-:-:S04]  /*3d20*/  PRMT R3, R0, 0x9910, RZ ;  /* 0x0000991000037816 */ /* 0x004fc800000000ff */
[----:B------:R-:W-:-:S13]  /*3d30*/  ISETP.GE.AND P0, PT, R3, 0x1, PT ;  /* 0x000000010300780c */ /* 0x000fda0003f06270 */
[----:B------:R-:W-:Y:S05]  /*3d40*/  @!P0 BRA `(.L_x_120) ;  /* 0x0000000000888947 */ /* 0x000fea0003800000 */
[----:B------:R-:W-:-:S07]  /*3d50*/  IMAD.MOV.U32 R44, RZ, RZ, RZ ;  /* 0x000000ffff2c7224 */ /* 0x000fce00078e00ff */
.L_x_134:
[----:B------:R-:W-:Y:S01]  /*3d60*/  PRMT R3, R0, 0x9910, RZ ;  /* 0x0000991000037816 */ /* 0x000fe200000000ff */
[----:B------:R-:W-:Y:S03]  /*3d70*/  BSSY.RECONVERGENT B9, `(.L_x_131) ;  /* 0x000001b000097945 */ /* 0x000fe60003800200 */
[----:B------:R-:W-:-:S13]  /*3d80*/  ISETP.GE.AND P0, PT, R3, 0x1, PT ;  /* 0x000000010300780c */ /* 0x000fda0003f06270 */
[----:B------:R-:W-:Y:S05]  /*3d90*/  @!P0 BRA `(.L_x_132) ;  /* 0x0000000000608947 */ /* 0x000fea0003800000 */
[----:B------:R-:W-:Y:S01]  /*3da0*/  BSSY.RECONVERGENT B10, `(.L_x_132) ;  /* 0x00000170000a7945 */ /* 0x000fe20003800200 */
[----:B------:R-:W-:-:S07]  /*3db0*/  IMAD.MOV.U32 R38, RZ, RZ, RZ ;  /* 0x000000ffff267224 */ /* 0x000fce00078e00ff */
.L_x_133:
[----:B------:R-:W-:Y:S01]  /*3dc0*/  IMAD.MOV.U32 R4, RZ, RZ, R54 ;  /* 0x000000ffff047224 */ /* 0x000fe200078e0036 */
[----:B------:R-:W-:Y:S01]  /*3dd0*/  MOV R20, 0x3ea0 ;  /* 0x00003ea000147802 */ /* 0x000fe20000000f00 */
[----:B------:R-:W-:Y:S02]  /*3de0*/  IMAD.MOV.U32 R5, RZ, RZ, R55 ;  /* 0x000000ffff057224 */ /* 0x000fe400078e0037 */
[----:B------:R-:W-:Y:S02]  /*3df0*/  IMAD.MOV.U32 R6, RZ, RZ, R76 ;  /* 0x000000ffff067224 */ /* 0x000fe400078e004c */
[----:B------:R-:W-:Y:S02]  /*3e00*/  IMAD.MOV.U32 R7, RZ, RZ, R77 ;  /* 0x000000ffff077224 */ /* 0x000fe400078e004d */
[----:B------:R-:W-:Y:S02]  /*3e10*/  IMAD.MOV.U32 R8, RZ, RZ, R26 ;  /* 0x000000ffff087224 */ /* 0x000fe400078e001a */
[----:B------:R-:W-:-:S02]  /*3e20*/  IMAD.MOV.U32 R9, RZ, RZ, R25 ;  /* 0x000000ffff097224 */ /* 0x000fc400078e0019 */
[----:B------:R-:W-:Y:S02]  /*3e30*/  IMAD.MOV.U32 R10, RZ, RZ, R44 ;  /* 0x000000ffff0a7224 */ /* 0x000fe400078e002c */
[----:B------:R-:W-:Y:S02]  /*3e40*/  IMAD.MOV.U32 R11, RZ, RZ, R38 ;  /* 0x000000ffff0b7224 */ /* 0x000fe400078e0026 */
[----:B------:R-:W-:Y:S02]  /*3e50*/  IMAD.MOV.U32 R12, RZ, RZ, R68 ;  /* 0x000000ffff0c7224 */ /* 0x000fe400078e0044 */
[----:B------:R-:W-:Y:S02]  /*3e60*/  IMAD.MOV.U32 R13, RZ, RZ, R69 ;  /* 0x000000ffff0d7224 */ /* 0x000fe400078e0045 */
[----:B------:R-:W-:Y:S02]  /*3e70*/  IMAD.MOV.U32 R14, RZ, RZ, R2 ;  /* 0x000000ffff0e7224 */ /* 0x000fe400078e0002 */
[----:B------:R-:W-:-:S07]  /*3e80*/  IMAD.MOV.U32 R21, RZ, RZ, 0x0 ;  /* 0x00000000ff157424 */ /* 0x000fce00078e00ff */
[----:B------:R-:W-:Y:S05]  /*3e90*/  CALL.REL.NOINC `($_Z7computeP4gridP4pathPS2_PS0_$_Z16computeRecursiveP4gridP4pathPS2_iiPS0_i) ;  /* 0xffffffc000bc7944 */ /* 0x000fea0003c3ffff */
[----:B------:R-:W-:Y:S02]  /*3ea0*/  R2UR UR4, R70 ;  /* 0x00000000460472ca */ /* 0x000fe400000e0000 */
[----:B------:R-:W-:-:S13]  /*3eb0*/  R2UR UR5, R71 ;  /* 0x00000000470572ca */ /* 0x000fda00000e0000 */
[----:B------:R-:W2:Y:S01]  /*3ec0*/  LD.E.U16 R0, desc[UR4][R62.64+0x8] ;  /* 0x000008043e007980 */ /* 0x000ea2000c101500 */
[----:B------:R-:W-:Y:S01]  /*3ed0*/  VIADD R38, R38, 0x1 ;  /* 0x0000000126267836 */ /* 0x000fe20000000000 */
[----:B--2---:R-:W-:-:S04]  /*3ee0*/  PRMT R3, R0, 0x9910, RZ ;  /* 0x0000991000037816 */ /* 0x004fc800000000ff */
[----:B------:R-:W-:-:S13]  /*3ef0*/  ISETP.GE.AND P0, PT, R38, R3, PT ;  /* 0x000000032600720c */ /* 0x000fda0003f06270 */
[----:B------:R-:W-:Y:S05]  /*3f00*/  @!P0 BRA `(.L_x_133) ;  /* 0xfffffffc00ac8947 */ /* 0x000fea000383ffff */
[----:B------:R-:W-:Y:S05]  /*3f10*/  BSYNC.RECONVERGENT B10 ;  /* 0x00000000000a7941 */ /* 0x000fea0003800200 */
.L_x_132:
[----:B------:R-:W-:Y:S05]  /*3f20*/  BSYNC.RECONVERGENT B9 ;  /* 0x0000000000097941 */ /* 0x000fea0003800200 */
.L_x_131:
[----:B------:R-:W-:Y:S01]  /*3f30*/  VIADD R44, R44, 0x1 ;  /* 0x000000012c2c7836 */ /* 0x000fe20000000000 */
[----:B------:R-:W-:-:S04]  /*3f40*/  PRMT R3, R0, 0x9910, RZ ;  /* 0x0000991000037816 */ /* 0x000fc800000000ff */
[----:B------:R-:W-:-:S13]  /*3f50*/  ISETP.GE.AND P0, PT, R44, R3, PT ;  /* 0x000000032c00720c */ /* 0x000fda0003f06270 */
[----:B------:R-:W-:Y:S05]  /*3f60*/  @!P0 BRA `(.L_x_134) ;  /* 0xfffffffc007c8947 */ /* 0x000fea000383ffff */
.L_x_120:
[----:B------:R-:W-:Y:S05]  /*3f70*/  BSYNC.RECONVERGENT B8 ;  /* 0x0000000000087941 */ /* 0x000fea0003800200 */
.L_x_119:
[----:B------:R-:W-:Y:S02]  /*3f80*/  R2UR UR4, R70 ;  /* 0x00000000460472ca */ /* 0x000fe400000e0000 */
[----:B------:R-:W-:-:S13]  /*3f90*/  R2UR UR5, R71 ;  /* 0x00000000470572ca */ /* 0x000fda00000e0000 */
[----:B0---4-:R-:W4:Y:S01]  /*3fa0*/  LD.E.U16 R7, desc[UR4][R52.64+0x8] ;  /* 0x0000080434077980 */ /* 0x011f22000c101500 */
[----:B------:R-:W-:Y:S02]  /*3fb0*/  R2UR UR6, R70 ;  /* 0x00000000460672ca */ /* 0x000fe400000e0000 */
[----:B------:R-:W-:Y:S01]  /*3fc0*/  R2UR UR7, R71 ;  /* 0x00000000470772ca */ /* 0x000fe200000e0000 */
[----:B----4-:R0:W-:-:S12]  /*3fd0*/  ST.E.U16 desc[UR4][R54.64+0x8], R7 ;  /* 0x0000080736007985 */ /* 0x0101d8000c101504 */
[----:B------:R-:W4:Y:S04]  /*3fe0*/  LD.E.U8 R3, desc[UR6][R52.64+0x18] ;  /* 0x0000180634037980 */ /* 0x000f28000c101100 */
[----:B----4-:R0:W-:Y:S04]  /*3ff0*/  ST.E.U8 desc[UR4][R54.64+0x18], R3 ;  /* 0x0000180336007985 */ /* 0x0101e8000c101104 */
[----:B--2---:R-:W2:Y:S02]  /*4000*/  LD.E.U16 R0, desc[UR6][R52.64+0x8] ;  /* 0x0000080634007980 */ /* 0x004ea4000c101500 */
[----:B--2--5:R-:W-:-:S04]  /*4010*/  PRMT R4, R0, 0x9910, RZ ;  /* 0x0000991000047816 */ /* 0x024fc800000000ff */
[----:B------:R-:W-:-:S13]  /*4020*/  ISETP.GE.AND P0, PT, R4, 0x1, PT ;  /* 0x000000010400780c */ /* 0x000fda0003f06270 */
[----:B0-----:R-:W-:Y:S05]  /*4030*/  @!P0 BRA `(.L_x_62) ;  /* 0x0000000000bc8947 */ /* 0x001fea0003800000 */
[----:B------:R-:W-:Y:S01]  /*4040*/  BSSY.RECONVERGENT B0, `(.L_x_135) ;  /* 0x000002b000007945 */ /* 0x000fe20003800200 */
[----:B------:R-:W-:-:S07]  /*4050*/  IMAD.MOV.U32 R3, RZ, RZ, RZ ;  /* 0x000000ffff037224 */ /* 0x000fce00078e00ff */
.L_x_139:
[----:B------:R-:W-:Y:S01]  /*4060*/  PRMT R4, R0, 0x9910, RZ ;  /* 0x0000991000047816 */ /* 0x000fe200000000ff */
[----:B------:R-:W-:Y:S03]  /*4070*/  BSSY.RECONVERGENT B1, `(.L_x_136) ;  /* 0x0000023000017945 */ /* 0x000fe60003800200 */
[----:B------:R-:W-:-:S13]  /*4080*/  ISETP.GE.AND P0, PT, R4, 0x1, PT ;  /* 0x000000010400780c */ /* 0x000fda0003f06270 */
[----:B------:R-:W-:Y:S05]  /*4090*/  @!P0 BRA `(.L_x_137) ;  /* 0x0000000000808947 */ /* 0x000fea0003800000 */
[----:B------:R-:W-:Y:S01]  /*40a0*/  BSSY.RECONVERGENT B2, `(.L_x_137) ;  /* 0x000001f000027945 */ /* 0x000fe20003800200 */
[----:B------:R-:W-:-:S07]  /*40b0*/  IMAD.MOV.U32 R15, RZ, RZ, RZ ;  /* 0x000000ffff0f7224 */ /* 0x000fce00078e00ff */
.L_x_138:
[----:B------:R-:W-:Y:S02]  /*40c0*/  R2UR UR4, R70 ;  /* 0x00000000460472ca */ /* 0x000fe400000e0000 */
[----:B------:R-:W-:-:S13]  /*40d0*/  R2UR UR5, R71 ;  /* 0x00000000470572ca */ /* 0x000fda00000e0000 */
[----:B------:R-:W2:Y:S01]  /*40e0*/  LD.E.64 R4, desc[UR4][R52.64] ;  /* 0x0000000434047980 */ /* 0x000ea2000c101b00 */
[----:B------:R-:W-:Y:S02]  /*40f0*/  R2UR UR6, R70 ;  /* 0x00000000460672ca */ /* 0x000fe400000e0000 */
[----:B------:R-:W-:-:S13]  /*4100*/  R2UR UR7, R71 ;  /* 0x00000000470772ca */ /* 0x000fda00000e0000 */
[----:B------:R-:W1:Y:S01]  /*4110*/  LD.E.64 R6, desc[UR6][R54.64] ;  /* 0x0000000636067980 */ /* 0x000e62000c101b00 */
[----:B--2---:R-:W-:-:S06]  /*4120*/  IMAD.WIDE.U32 R4, R3, 0x8, R4 ;  /* 0x0000000803047825 */ /* 0x004fcc00078e0004 */
[----:B------:R-:W2:Y:S01]  /*4130*/  LD.E.64 R4, desc[UR4][R4.64] ;  /* 0x0000000404047980 */ /* 0x000ea2000c101b00 */
[----:B-1-3--:R-:W-:-:S06]  /*4140*/  IMAD.WIDE.U32 R8, R3, 0x8, R6 ;  /* 0x0000000803087825 */ /* 0x00afcc00078e0006 */
        /* <DEDUP_REMOVED lines=21> */
.L_x_137:
[----:B------:R-:W-:Y:S05]  /*42a0*/  BSYNC.RECONVERGENT B1 ;  /* 0x0000000000017941 */ /* 0x000fea0003800200 */
.L_x_136:
[----:B------:R-:W-:Y:S01]  /*42b0*/  VIADD R3, R3, 0x1 ;  /* 0x0000000103037836 */ /* 0x000fe20000000000 */
[----:B------:R-:W-:-:S04]  /*42c0*/  PRMT R4, R0, 0x9910, RZ ;  /* 0x0000991000047816 */ /* 0x000fc800000000ff */
[----:B------:R-:W-:-:S13]  /*42d0*/  ISETP.GE.AND P0, PT, R3, R4, PT ;  /* 0x000000040300720c */ /* 0x000fda0003f06270 */
[----:B------:R-:W-:Y:S05]  /*42e0*/  @!P0 BRA `(.L_x_139) ;  /* 0xfffffffc005c8947 */ /* 0x000fea000383ffff */
[----:B------:R-:W-:Y:S05]  /*42f0*/  BSYNC.RECONVERGENT B0 ;  /* 0x0000000000007941 */ /* 0x000fea0003800200 */
.L_x_135:
[----:B------:R-:W-:Y:S02]  /*4300*/  R2UR UR4, R70 ;  /* 0x00000000460472ca */ /* 0x000fe400000e0000 */
[----:B------:R-:W-:-:S13]  /*4310*/  R2UR UR5, R71 ;  /* 0x00000000470572ca */ /* 0x000fda00000e0000 */
[----:B------:R0:W5:Y:S02]  /*4320*/  LD.E.U16 R7, desc[UR4][R54.64+0x8] ;  /* 0x0000080436077980 */ /* 0x000164000c101500 */
.L_x_62:
[----:B------:R-:W-:Y:S05]  /*4330*/  BSYNC.RECONVERGENT B7 ;  /* 0x0000000000077941 */ /* 0x000fea0003800200 */
.L_x_61:
[----:B------:R-:W-:Y:S01]  /*4340*/  VIADD R39, R39, 0x1 ;  /* 0x0000000127277836 */ /* 0x000fe20000000000 */
[----:B-----5:R-:W-:-:S04]  /*4350*/  PRMT R0, R7, 0x9910, RZ ;  /* 0x0000991007007816 */ /* 0x020fc800000000ff */
[----:B------:R-:W-:-:S13]  /*4360*/  ISETP.GE.AND P0, PT, R39, R0, PT ;  /* 0x000000002700720c */ /* 0x000fda0003f06270 */
[----:B------:R-:W-:Y:S05]  /*4370*/  @!P0 BRA `(.L_x_140) ;  /* 0xffffffd800fc8947 */ /* 0x000fea000383ffff */
[----:B------:R-:W-:Y:S05]  /*4380*/  BSYNC.RECONVERGENT B6 ;  /* 0x0000000000067941 */ /* 0x000fea0003800200 */
.L_x_60:
[----:B------:R-:W-:Y:S05]  /*4390*/  BRA `(.L_x_14) ;  /* 0x0000002400b47947 */ /* 0x000fea0003800000 */
.L_x_59:
[----:B------:R-:W-:-:S04]  /*43a0*/  PRMT R0, R7, 0x9910, RZ ;  /* 0x0000991007007816 */ /* 0x000fc800000000ff */
[----:B------:R-:W-:-:S13]  /*43b0*/  ISETP.GE.AND P0, PT, R0, 0x1, PT ;  /* 0x000000010000780c */ /* 0x000fda0003f06270 */
[----:B------:R-:W-:Y:S05]  /*43c0*/  @!P0 BRA `(.L_x_14) ;  /* 0x0000002400a88947 */ /* 0x000fea0003800000 */
[----:B------:R-:W-:Y:S01]  /*43d0*/  BSSY.RECONVERGENT B7, `(.L_x_141) ;  /* 0x0000260000077945 */ /* 0x000fe20003800200 */
[----:B------:R-:W-:-:S07]  /*43e0*/  CS2R R38, SRZ ;  /* 0x0000000000267805 */ /* 0x000fce000001ff00 */
.L_x_228:
[----:B------:R-:W-:Y:S01]  /*43f0*/  ISETP.NE.AND P0, PT, R39, R18, PT ;  /* 0x000000122700720c */ /* 0x000fe20003f05270 */
[----:B------:R-:W-:-:S12]  /*4400*/  BSSY.RECONVERGENT B6, `(.L_x_142) ;  /* 0x000021b000067945 */ /* 0x000fd80003800200 */
[----:B01-34-:R-:W-:Y:S05]  /*4410*/  @!P0 BRA `(.L_x_143) ;  /* 0x0000002000648947 */ /* 0x01bfea0003800000 */
[----:B------:R-:W-:Y:S01]  /*4420*/  BSSY.RECONVERGENT B0, `(.L_x_144) ;  /* 0x000018e000007945 */ /* 0x000fe20003800200 */
[----:B------:R-:W-:Y:S02]  /*4430*/  IMAD.MOV.U32 R0, RZ, RZ, RZ ;  /* 0x000000ffff007224 */ /* 0x000fe400078e00ff */
[----:B------:R-:W-:-:S07]  /*4440*/  IMAD.MOV.U32 R3, RZ, RZ, RZ ;  /* 0x000000ffff037224 */ /* 0x000fce00078e00ff */
.L_x_206:
[----:B------:R-:W-:Y:S02]  /*4450*/  R2UR UR4, R70 ;  /* 0x00000000460472ca */ /* 0x000fe400000e0000 */
[----:B------:R-:W-:-:S13]  /*4460*/  R2UR UR5, R71 ;  /* 0x00000000470572ca */ /* 0x000fda00000e0000 */
[----:B--2--5:R-:W2:Y:S04]  /*4470*/  LD.E.64 R4, desc[UR4][R54.64] ;  /* 0x0000000436047980 */ /* 0x024ea8000c101b00 */
[----:B---3--:R-:W3:Y:S01]  /*4480*/  LD.E.S16 R13, desc[UR4][R54.64+0x8] ;  /* 0x00000804360d7980 */ /* 0x008ee2000c101700 */
[----:B------:R-:W-:Y:S01]  /*4490*/  ISETP.GT.AND P0, PT, R18, R39, PT ;  /* 0x000000271200720c */ /* 0x000fe20003f04270 */
[----:B------:R-:W-:-:S04]  /*44a0*/  IMAD.MOV.U32 R10, RZ, RZ, R0 ;  /* 0x000000ffff0a7224 */ /* 0x000fc800078e0000 */
[----:B------:R-:W-:Y:S02]  /*44b0*/  VIADD R0, R10, 0x1 ;  /* 0x000000010a007836 */ /* 0x000fe40000000000 */
[----:B--2---:R-:W-:-:S05]  /*44c0*/  IMAD.WIDE R4, R22, 0x8, R4 ;  /* 0x0000000816047825 */ /* 0x004fca00078e0204 */
[----:B0---4-:R0:W2:Y:S01]  /*44d0*/  LD.E.64 R6, desc[UR4][R4.64] ;  /* 0x0000000404067980 */ /* 0x0110a2000c101b00 */
[----:B---3--:R-:W-:Y:S02]  /*44e0*/  IABS R12, R13 ;  /* 0x0000000d000c7213 */ /* 0x008fe40000000000 */
[----:B------:R-:W-:Y:S02]  /*44f0*/  R2UR UR6, R70 ;  /* 0x00000000460672ca */ /* 0x000fe400000e0000 */
[----:B-1----:R-:W1:Y:S01]  /*4500*/  I2F.RP R11, R12 ;  /* 0x0000000c000b7306 */ /* 0x002e620000209400 */
[----:B------:R-:W-:Y:S01]  /*4510*/  R2UR UR7, R71 ;  /* 0x00000000470772ca */ /* 0x000fe200000e0000 */
[----:B0-----:R-:W-:-:S04]  /*4520*/  IMAD.WIDE.U32 R4, R10, 0x4, R76 ;  /* 0x000000040a047825 */ /* 0x001fc800078e004c */
[----:B------:R-:W-:-:S05]  /*4530*/  @P0 IMAD.MOV R10, RZ, RZ, -R10 ;  /* 0x000000ffff0a0224 */ /* 0x000fca00078e0a0a */
[----:B------:R-:W-:Y:S01]  /*4540*/  IADD3 R10, PT, PT, R13, R10, R39 ;  /* 0x0000000a0d0a7210 */ /* 0x000fe20007ffe027 */
[----:B-1----:R-:W0:Y:S03]  /*4550*/  MUFU.RCP R11, R11 ;  /* 0x0000000b000b7308 */ /* 0x002e260000001000 */
[----:B------:R-:W-:Y:S02]  /*4560*/  IABS R14, R10 ;  /* 0x0000000a000e7213 */ /* 0x000fe40000000000 */
[----:B------:R-:W-:Y:S01]  /*4570*/  ISETP.GE.AND P2, PT, R10, RZ, PT ;  /* 0x000000ff0a00720c */ /* 0x000fe20003f46270 */
[----:B0-----:R-:W-:-:S04]  /*4580*/  VIADD R8, R11, 0xffffffe ;  /* 0x0ffffffe0b087836 */ /* 0x001fc80000000000 */
        /* <DEDUP_REMOVED lines=14> */
[----:B------:R-:W-:-:S04]  /*4670*/  @!P1 IMAD.IADD R11, R11, 0x1, -R12 ;  /* 0x000000010b0b9824 */ /* 0x000fc800078e0a0c */
[----:B------:R-:W-:Y:S01]  /*4680*/  @!P2 IMAD.MOV R11, RZ, RZ, -R11 ;  /* 0x000000ffff0ba224 */ /* 0x000fe200078e0a0b */
[----:B------:R-:W-:Y:S02]  /*4690*/  @!P0 LOP3.LUT R11, RZ, R13, RZ, 0x33, !PT ;  /* 0x0000000dff0b8212 */ /* 0x000fe400078e33ff */
[----:B------:R-:W3:Y:S03]  /*46a0*/  LD.E R13, desc[UR4][R4.64+0x10] ;  /* 0x00001004040d7980 */ /* 0x000ee6000c101900 */
[----:B--2---:R-:W-:-:S05]  /*46b0*/  IMAD.WIDE R8, R11, 0x8, R6 ;  /* 0x000000080b087825 */ /* 0x004fca00078e0206 */
[----:B------:R-:W3:Y:S01]  /*46c0*/  LD.E R6, desc[UR6][R8.64] ;  /* 0x0000000608067980 */ /* 0x000ee2000c101900 */
[----:B------:R-:W-:Y:S01]  /*46d0*/  BSSY.RECONVERGENT B4, `(.L_x_145) ;  /* 0x0000049000047945 */ /* 0x000fe20003800200 */
[----:B------:R-:W-:Y:S02]  /*46e0*/  ISETP.NE.AND P1, PT, R0, 0x3, PT ;  /* 0x000000030000780c */ /* 0x000fe40003f25270 */
[C---:B---3--:R-:W-:Y:S02]  /*46f0*/  ISETP.NE.AND P0, PT, R6.reuse, R13, PT ;  /* 0x0000000d0600720c */ /* 0x048fe40003f05270 */
[----:B------:R-:W-:Y:S01]  /*4700*/  ISETP.GT.AND P2, PT, R6, -0x1, PT ;  /* 0xffffffff0600780c */ /* 0x000fe20003f44270 */
[----:B------:R-:W-:-:S12]  /*4710*/  IMAD.MOV.U32 R6, RZ, RZ, 0x1 ;  /* 0x00000001ff067424 */ /* 0x000fd800078e00ff */
        /* <DEDUP_REMOVED lines=13> */
[----:B------:R-:W-:Y:S02]  /*47f0*/  IMAD.MOV.U32 R6, RZ, RZ, 0x1 ;  /* 0x00000001ff067424 */ /* 0x000fe400078e00ff */
[----:B------:R-:W-:-:S05]  /*4800*/  IMAD.MOV R4, RZ, RZ, -R4 ;  /* 0x000000ffff047224 */ /* 0x000fca00078e0a04 */
[----:B------:R-:W-:-:S13]  /*4810*/  ISETP.GE.AND P0, PT, R4, RZ, PT ;  /* 0x000000ff0400720c */ /* 0x000fda0003f06270 */
[----:B------:R-:W-:Y:S05]  /*4820*/  @P0 BRA `(.L_x_153) ;  /* 0x0000000000600947 */ /* 0x000fea0003800000 */
[----:B------:R-:W-:Y:S01]  /*4830*/  IMAD.MOV R5, RZ, RZ, -R4 ;  /* 0x000000ffff057224 */ /* 0x000fe200078e0a04 */
[----:B------:R-:W-:Y:S01]  /*4840*/  BSSY.RECONVERGENT B8, `(.L_x_154) ;  /* 0x000000d000087945 */ /* 0x000fe20003800200 */
[----:B------:R-:W-:-:S03]  /*4850*/  PLOP3.LUT P0, PT, PT, PT, PT, 0x80, 0x8 ;  /* 0x000000000008781c */ /* 0x000fc60003f0f070 */
[----:B------:R-:W-:-:S13]  /*4860*/  ISETP.GT.AND P2, PT, R5, 0xc, PT ;  /* 0x0000000c0500780c */ /* 0x000fda0003f44270 */
[----:B------:R-:W-:Y:S05]  /*4870*/  @!P2 BRA `(.L_x_155) ;  /* 0x000000000024a947 */ /* 0x000fea0003800000 */
[----:B------:R-:W-:Y:S01]  /*4880*/  BSSY.RECONVERGENT B9, `(.L_x_156) ;  /* 0x0000007000097945 */ /* 0x000fe20003800200 */
[----:B------:R-:W-:-:S13]  /*4890*/  PLOP3.LUT P0, PT, PT, PT, PT, 0x8, 0x80 ;  /* 0x000000000080781c */ /* 0x000fda0003f0e170 */
.L_x_157:
[----:B------:R-:W-:Y:S02]  /*48a0*/  VIADD R4, R4, 0x10 ;  /* 0x0000001004047836 */ /* 0x000fe40000000000 */
[----:B------:R-:W-:Y:S02]  /*48b0*/  IMAD.MOV.U32 R5, RZ, RZ, R6 ;  /* 0x000000ffff057224 */ /* 0x000fe400078e0006 */
[----:B------:R-:W-:Y:S01]  /*48c0*/  IMAD.U32 R6, R6, 0x10000, RZ ;  /* 0x0001000006067824 */ /* 0x000fe200078e00ff */
[----:B------:R-:W-:-:S13]  /*48d0*/  ISETP.GE.AND P2, PT, R4, -0xc, PT ;  /* 0xfffffff40400780c */ /* 0x000fda0003f46270 */
[----:B------:R-:W-:Y:S05]  /*48e0*/  @!P2 BRA `(.L_x_157) ;  /* 0xfffffffc00eca947 */ /* 0x000fea000383ffff */
[----:B------:R-:W-:Y:S05]  /*48f0*/  BSYNC.RECONVERGENT B9 ;  /* 0x0000000000097941 */ /* 0x000fea0003800200 */
.L_x_156:
[----:B------:R-:W-:-:S07]  /*4900*/  IMAD.SHL.U32 R37, R5, 0x1000, RZ ;  /* 0x0000100005257824 */ /* 0x000fce00078e00ff */
.L_x_155:
[----:B------:R-:W-:Y:S05]  /*4910*/  BSYNC.RECONVERGENT B8 ;  /* 0x0000000000087941 */ /* 0x000fea0003800200 */
.L_x_154:
[----:B------:R-:W-:-:S05]  /*4920*/  IMAD.MOV R5, RZ, RZ, -R4 ;  /* 0x000000ffff057224 */ /* 0x000fca00078e0a04 */
[----:B------:R-:W-:-:S13]  /*4930*/  ISETP.GT.AND P2, PT, R5, 0x4, PT ;  /* 0x000000040500780c */ /* 0x000fda0003f44270 */
[----:B------:R-:W-:Y:S01]  /*4940*/  @P2 VIADD R4, R4, 0x8 ;  /* 0x0000000804042836 */ /* 0x000fe20000000000 */
[----:B------:R-:W-:Y:S01]  /*4950*/  @P2 PLOP3.LUT P0, PT, PT, PT, PT, 0x8, 0x80 ;  /* 0x000000000080281c */ /* 0x000fe20003f0e170 */
[C---:B------:R-:W-:Y:S02]  /*4960*/  @P2 IMAD.SHL.U32 R37, R6.reuse, 0x10, RZ ;  /* 0x0000001006252824 */ /* 0x040fe400078e00ff */
[----:B------:R-:W-:Y:S01]  /*4970*/  @P2 IMAD.SHL.U32 R6, R6, 0x100, RZ ;  /* 0x0000010006062824 */ /* 0x000fe200078e00ff */
[----:B------:R-:W-:-:S13]  /*4980*/  ISETP.NE.OR P0, PT, R4, RZ, P0 ;  /* 0x000000ff0400720c */ /* 0x000fda0000705670 */
[----:B------:R-:W-:Y:S05]  /*4990*/  @!P0 BREAK.RELIABLE B5 ;  /* 0x0000000000058942 */ /* 0x000fea0003800100 */
[----:B------:R-:W-:Y:S05]  /*49a0*/  @!P0 BRA `(.L_x_158) ;  /* 0x0000000000208947 */ /* 0x000fea0003800000 */
.L_x_153:
[----:B------:R-:W-:Y:S05]  /*49b0*/  BSYNC.RELIABLE B5 ;  /* 0x0000000000057941 */ /* 0x000fea0003800100 */
.L_x_152:
[----:B------:R-:W-:Y:S01]  /*49c0*/  BSSY.RECONVERGENT B5, `(.L_x_158) ;  /* 0x0000006000057945 */ /* 0x000fe20003800200 */
.L_x_159:
[----:B------:R-:W-:Y:S02]  /*49d0*/  VIADD R4, R4, 0x4 ;  /* 0x0000000404047836 */ /* 0x000fe40000000000 */
[----:B------:R-:W-:Y:S02]  /*49e0*/  IMAD.MOV.U32 R37, RZ, RZ, R6 ;  /* 0x000000ffff257224 */ /* 0x000fe400078e0006 */
[----:B------:R-:W-:Y:S01]  /*49f0*/  IMAD.SHL.U32 R6, R6, 0x10, RZ ;  /* 0x0000001006067824 */ /* 0x000fe200078e00ff */
[----:B------:R-:W-:-:S13]  /*4a00*/  ISETP.NE.AND P0, PT, R4, RZ, PT ;  /* 0x000000ff0400720c */ /* 0x000fda0003f05270 */
[----:B------:R-:W-:Y:S05]  /*4a10*/  @P0 BRA `(.L_x_159) ;  /* 0xfffffffc00ec0947 */ /* 0x000fea000383ffff */
[----:B------:R-:W-:Y:S05]  /*4a20*/  BSYNC.RECONVERGENT B5 ;  /* 0x0000000000057941 */ /* 0x000fea0003800200 */
.L_x_158:
[----:B------:R-:W-:Y:S05]  /*4a30*/  BSYNC.RECONVERGENT B1 ;  /* 0x0000000000017941 */ /* 0x000fea0003800200 */
.L_x_151:
[----:B------:R-:W-:-:S07]  /*4a40*/  IMAD.SHL.U32 R7, R37, 0x20, RZ ;  /* 0x0000002025077824 */ /* 0x000fce00078e00ff */
.L_x_150:
[----:B------:R-:W-:Y:S05]  /*4a50*/  BSYNC.RECONVERGENT B2 ;  /* 0x0000000000027941 */ /* 0x000fea0003800200 */
.L_x_149:
[----:B------:R-:W-:-:S05]  /*4a60*/  VIMNMX.U32 R4, PT, PT, R12, 0x2, PT ;  /* 0x000000020c047848 */ /* 0x000fca0003fe0000 */
[----:B------:R-:W-:-:S04]  /*4a70*/  IMAD.SHL.U32 R10, R4, 0x4, RZ ;  /* 0x00000004040a7824 */ /* 0x000fc800078e00ff */
[----:B------:R-:W0:Y:S02]  /*4a80*/  LDC R4, c[0x2][R10+0xc] ;  /* 0x008003000a047b82 */ /* 0x000e240000000800 */
[----:B0-----:R-:W-:-:S04]  /*4a90*/  SHF.R.S32.HI R5, RZ, 0x1f, R4 ;  /* 0x0000001fff057819 */ /* 0x001fc80000011404 */
.L_x_238:
[----:B------:R-:W-:Y:S05]  /*4aa0*/  BRX R4 -0x4ab0                                                                                 (*"BRANCH_TARGETS .L_x_148,.L_x_240,.L_x_241"*) ;  /* 0xffffffb404547949 */ /* 0x000fea000383ffff */
.L_x_241:
[----:B------:R-:W-:Y:S01]  /*4ab0*/  IMAD.MOV.U32 R6, RZ, RZ, 0x1 ;  /* 0x00000001ff067424 */ /* 0x000fe200078e00ff */
[----:B------:R-:W-:-:S04]  /*4ac0*/  ISETP.NE.AND P0, PT, R12, 0x2, PT ;  /* 0x000000020c00780c */ /* 0x000fc80003f05270 */
[----:B------:R-:W-:-:S04]  /*4ad0*/  SEL R6, R6, 0x2, !P0 ;  /* 0x0000000206067807 */ /* 0x000fc80004000000 */
[----:B------:R-:W-:Y:S01]  /*4ae0*/  SHF.L.U32 R6, R7, R6, RZ ;  /* 0x0000000607067219 */ /* 0x000fe200000006ff */
[----:B------:R-:W-:Y:S06]  /*4af0*/  BRA `(.L_x_148) ;  /* 0x0000000000047947 */ /* 0x000fec0003800000 */
.L_x_240:
[----:B------:R-:W-:-:S07]  /*4b00*/  IMAD.MOV.U32 R6, RZ, RZ, R7 ;  /* 0x000000ffff067224 */ /* 0x000fce00078e0007 */
.L_x_148:
[----:B------:R-:W-:Y:S05]  /*4b10*/  BSYNC.RECONVERGENT B3 ;  /* 0x0000000000037941 */ /* 0x000fea0003800200 */
.L_x_147:
[----:B------:R-:W-:Y:S02]  /*4b20*/  R2UR UR4, R70 ;  /* 0x00000000460472ca */ /* 0x000fe400000e0000 */
[----:B------:R-:W-:-:S13]  /*4b30*/  R2UR UR5, R71 ;  /* 0x00000000470572ca */ /* 0x000fda00000e0000 */
[----:B------:R-:W2:Y:S02]  /*4b40*/  LD.E R5, desc[UR4][R8.64+0x4] ;  /* 0x0000040408057980 */ /* 0x000ea4000c101900 */
[----:B--2---:R-:W-:-:S07]  /*4b50*/  LOP3.LUT R6, R5, R6, RZ, 0xc0, !PT ;  /* 0x0000000605067212 */ /* 0x004fce00078ec0ff */
.L_x_146:
[----:B------:R-:W-:Y:S05]  /*4b60*/  BSYNC.RECONVERGENT B4 ;  /* 0x0000000000047941 */ /* 0x000fea0003800200 */
.L_x_145:
        /* <DEDUP_REMOVED lines=37> */
.L_x_172:
[----:B------:R-:W-:Y:S02]  /*4dc0*/  VIADD R8, R8, 0x10 ;  /* 0x0000001008087836 */ /* 0x000fe40000000000 */
[----:B------:R-:W-:Y:S02]  /*4dd0*/  IMAD.MOV.U32 R9, RZ, RZ, R6 ;  /* 0x000000ffff097224 */ /* 0x000fe400078e0006 */
[----:B------:R-:W-:Y:S01]  /*4de0*/  IMAD.U32 R6, R6, 0x10000, RZ ;  /* 0x0001000006067824 */ /* 0x000fe200078e00ff */
[----:B------:R-:W-:-:S13]  /*4df0*/  ISETP.GE.AND P3, PT, R8, R13, PT ;  /* 0x0000000d0800720c */ /* 0x000fda0003f66270 */
[----:B------:R-:W-:Y:S05]  /*4e00*/  @!P3 BRA `(.L_x_172) ;  /* 0xfffffffc00ecb947 */ /* 0x000fea000383ffff */
[----:B------:R-:W-:Y:S05]  /*4e10*/  BSYNC.RECONVERGENT B9 ;  /* 0x0000000000097941 */ /* 0x000fea0003800200 */
.L_x_171:
[----:B------:R-:W-:-:S07]  /*4e20*/  IMAD.SHL.U32 R17, R9, 0x1000, RZ ;  /* 0x0000100009117824 */ /* 0x000fce00078e00ff */
.L_x_170:
[----:B------:R-:W-:Y:S05]  /*4e30*/  BSYNC.RECONVERGENT B8 ;  /* 0x0000000000087941 */ /* 0x000fea0003800200 */
.L_x_169:
        /* <DEDUP_REMOVED lines=9> */
.L_x_168:
[----:B------:R-:W-:Y:S05]  /*4ed0*/  BSYNC.RELIABLE B5 ;  /* 0x0000000000057941 */ /* 0x000fea0003800100 */
.L_x_167:
[----:B------:R-:W-:Y:S01]  /*4ee0*/  BSSY.RECONVERGENT B5, `(.L_x_173) ;  /* 0x0000006000057945 */ /* 0x000fe20003800200 */
.L_x_174:
[----:B------:R-:W-:Y:S02]  /*4ef0*/  VIADD R8, R8, 0x4 ;  /* 0x0000000408087836 */ /* 0x000fe40000000000 */
[----:B------:R-:W-:Y:S02]  /*4f00*/  IMAD.MOV.U32 R17, RZ, RZ, R6 ;  /* 0x000000ffff117224 */ /* 0x000fe400078e0006 */
[----:B------:R-:W-:Y:S01]  /*4f10*/  IMAD.SHL.U32 R6, R6, 0x10, RZ ;  /* 0x0000001006067824 */ /* 0x000fe200078e00ff */
[----:B------:R-:W-:-:S13]  /*4f20*/  ISETP.NE.AND P0, PT, R8, R15, PT ;  /* 0x0000000f0800720c */ /* 0x000fda0003f05270 */
[----:B------:R-:W-:Y:S05]  /*4f30*/  @P0 BRA `(.L_x_174) ;  /* 0xfffffffc00ec0947 */ /* 0x000fea000383ffff */
[----:B------:R-:W-:Y:S05]  /*4f40*/  BSYNC.RECONVERGENT B5 ;  /* 0x0000000000057941 */ /* 0x000fea0003800200 */
.L_x_173:
[----:B------:R-:W-:Y:S05]  /*4f50*/  BSYNC.RECONVERGENT B1 ;  /* 0x0000000000017941 */ /* 0x000fea0003800200 */
.L_x_166:
[----:B------:R-:W-:-:S07]  /*4f60*/  IMAD.SHL.U32 R10, R17, 0x20, RZ ;  /* 0x00000020110a7824 */ /* 0x000fce00078e00ff */
.L_x_165:
[----:B------:R-:W-:Y:S05]  /*4f70*/  BSYNC.RECONVERGENT B2 ;  /* 0x0000000000027941 */ /* 0x000fea0003800200 */
.L_x_164:
[----:B------:R-:W-:-:S05]  /*4f80*/  VIMNMX.U32 R8, PT, PT, R32, 0x2, PT ;  /* 0x0000000220087848 */ /* 0x000fca0003fe0000 */
[----:B------:R-:W-:-:S04]  /*4f90*/  IMAD.SHL.U32 R12, R8, 0x4, RZ ;  /* 0x00000004080c7824 */ /* 0x000fc800078e00ff */
[----:B------:R-:W0:Y:S02]  /*4fa0*/  LDC R8, c[0x2][R12+0x18] ;  /* 0x008006000c087b82 */ /* 0x000e240000000800 */
[----:B0-----:R-:W-:-:S04]  /*4fb0*/  SHF.R.S32.HI R9, RZ, 0x1f, R8 ;  /* 0x0000001fff097819 */ /* 0x001fc80000011408 */
.L_x_242:
[----:B------:R-:W-:Y:S05]  /*4fc0*/  BRX R8 -0x4fd0                                                                                 (*"BRANCH_TARGETS .L_x_163,.L_x_244,.L_x_245"*) ;  /* 0xffffffb0080c7949 */ /* 0x000fea000383ffff */
.L_x_245:
[----:B------:R-:W-:Y:S01]  /*4fd0*/  IMAD.MOV.U32 R9, RZ, RZ, 0x1 ;  /* 0x00000001ff097424 */ /* 0x000fe200078e00ff */
[----:B------:R-:W-:-:S04]  /*4fe0*/  ISETP.NE.AND P0, PT, R32, 0x2, PT ;  /* 0x000000022000780c */ /* 0x000fc80003f05270 */
[----:B------:R-:W-:-:S04]  /*4ff0*/  SEL R9, R9, 0x2, !P0 ;  /* 0x0000000209097807 */ /* 0x000fc80004000000 */
[----:B------:R-:W-:Y:S01]  /*5000*/  SHF.L.U32 R6, R10, R9, RZ ;  /* 0x000000090a067219 */ /* 0x000fe200000006ff */
[----:B------:R-:W-:Y:S06]  /*5010*/  BRA `(.L_x_163) ;  /* 0x0000000000047947 */ /* 0x000fec0003800000 */
.L_x_244:
[----:B------:R-:W-:-:S07]  /*5020*/  IMAD.MOV.U32 R6, RZ, RZ, R10 ;  /* 0x000000ffff067224 */ /* 0x000fce00078e000a */
.L_x_163:
[----:B------:R-:W-:Y:S05]  /*5030*/  BSYNC.RECONVERGENT B3 ;  /* 0x0000000000037941 */ /* 0x000fea0003800200 */
.L_x_162:
        /* <DEDUP_REMOVED lines=10> */
.L_x_186:
        /* <DEDUP_REMOVED lines=17> */
.L_x_179:
[----:B------:R-:W-:Y:S05]  /*51f0*/  BSYNC.RECONVERGENT B3 ;  /* 0x0000000000037941 */ /* 0x000fea0003800200 */
.L_x_178:
        /* <DEDUP_REMOVED lines=10> */
.L_x_181:
[----:B------:R-:W-:Y:S05]  /*52a0*/  BSYNC.RECONVERGENT B3 ;  /* 0x0000000000037941 */ /* 0x000fea0003800200 */
.L_x_180:
        /* <DEDUP_REMOVED lines=10> */
.L_x_183:
[----:B------:R-:W-:Y:S05]  /*5350*/  BSYNC.RECONVERGENT B3 ;  /* 0x0000000000037941 */ /* 0x000fea0003800200 */
.L_x_182:
        /* <DEDUP_REMOVED lines=10> */
.L_x_185:
[----:B------:R-:W-:Y:S05]  /*5400*/  BSYNC.RECONVERGENT B3 ;  /* 0x0000000000037941 */ /* 0x000fea0003800200 */
.L_x_184:
[----:B------:R-:W-:-:S05]  /*5410*/  VIADD R15, R15, 0x4 ;  /* 0x000000040f0f7836 */ /* 0x000fca0000000000 */
[----:B------:R-:W-:-:S13]  /*5420*/  ISETP.NE.AND P0, PT, R15, R10, PT ;  /* 0x0000000a0f00720c */ /* 0x000fda0003f05270 */
[----:B------:R-:W-:Y:S05]  /*5430*/  @P0 BRA `(.L_x_186) ;  /* 0xfffffffc00280947 */ /* 0x000fea000383ffff */
[----:B------:R-:W-:Y:S05]  /*5440*/  BSYNC.RECONVERGENT B2 ;  /* 0x0000000000027941 */ /* 0x000fea0003800200 */
.L_x_177:
[----:B------:R-:W-:-:S07]  /*5450*/  IMAD.MOV.U32 R15, RZ, RZ, R10 ;  /* 0x000000ffff0f7224 */ /* 0x000fce00078e000a */
.L_x_176:
[----:B------:R-:W-:Y:S05]  /*5460*/  BSYNC.RECONVERGENT B1 ;  /* 0x0000000000017941 */ /* 0x000fea0003800200 */
.L_x_175:
        /* <DEDUP_REMOVED lines=8> */
[----:B-123-5:R-:W-:Y:S01]  /*54f0*/  IMAD.WIDE.U32 R8, R15, 0x8, R4 ;  /* 0x000000080f087825 */ /* 0x02efe200078e0004 */
[----:B------:R-:W-:-:S13]  /*5500*/  R2UR UR5, R71 ;  /* 0x00000000470572ca */ /* 0x000fda00000e0000 */
[----:B------:R-:W0:Y:S02]  /*5510*/  LD.E.64 R8, desc[UR4][R8.64] ;  /* 0x0000000408087980 */ /* 0x000e24000c101b00 */
[----:B0-----:R-:W-:-:S05]  /*5520*/  IMAD.WIDE R12, R11, 0x8, R8 ;  /* 0x000000080b0c7825 */ /* 0x001fca00078e0208 */
[----:B------:R-:W2:Y:S02]  /*5530*/  LD.E R33, desc[UR4][R12.64+0x4] ;  /* 0x000004040c217980 */ /* 0x000ea4000c101900 */
[----:B--2---:R-:W-:-:S05]  /*5540*/  LOP3.LUT R33, R33, R6, RZ, 0xfc, !PT ;  /* 0x0000000621217212 */ /* 0x004fca00078efcff */
[----:B------:R4:W-:Y:S02]  /*5550*/  ST.E desc[UR4][R12.64+0x4], R33 ;  /* 0x000004210c007985 */ /* 0x0009e4000c101904 */
.L_x_190:
[----:B------:R-:W-:Y:S05]  /*5560*/  BSYNC.RECONVERGENT B2 ;  /* 0x0000000000027941 */ /* 0x000fea0003800200 */
.L_x_189:
[----:B------:R-:W-:Y:S05]  /*5570*/  @!P5 BRA `(.L_x_188) ;  /* 0x00000000005cd947 */ /* 0x000fea0003800000 */
[----:B-123--:R-:W-:-:S05]  /*5580*/  VIADD R9, R15, 0x1 ;  /* 0x000000010f097836 */ /* 0x00efca0000000000 */
[----:B------:R-:W-:-:S13]  /*5590*/  ISETP.NE.AND P5, PT, R9, R22, PT ;  /* 0x000000160900720c */ /* 0x000fda0003fa5270 */
[----:B------:R-:W-:Y:S01]  /*55a0*/  @P5 R2UR UR4, R70 ;  /* 0x00000000460452ca */ /* 0x000fe200000e0000 */
[----:B0---45:R-:W-:Y:S01]  /*55b0*/  @P5 IMAD.WIDE.U32 R12, R15, 0x8, R4 ;  /* 0x000000080f0c5825 */ /* 0x031fe200078e0004 */
        /* <DEDUP_REMOVED lines=19> */
.L_x_188:
[----:B------:R-:W-:Y:S05]  /*56f0*/  BSYNC.RECONVERGENT B1 ;  /* 0x0000000000017941 */ /* 0x000fea0003800200 */
.L_x_187:
[----:B------:R-:W-:Y:S01]  /*5700*/  BSSY.RECONVERGENT B1, `(.L_x_191) ;  /* 0x0000038000017945 */ /* 0x000fe20003800200 */
[----:B-----5:R-:W-:-:S04]  /*5710*/  IMAD.WIDE R4, R22, 0x8, R4 ;  /* 0x0000000816047825 */ /* 0x020fc800078e0204 */
[----:B0---4-:R-:W-:Y:S01]  /*5720*/  IMAD.MOV.U32 R13, RZ, RZ, RZ ;  /* 0x000000ffff0d7224 */ /* 0x011fe200078e00ff */
[----:B------:R-:W-:Y:S06]  /*5730*/  @!P3 BRA `(.L_x_192) ;  /* 0x0000000000d0b947 */ /* 0x000fec0003800000 */
[----:B------:R-:W-:Y:S01]  /*5740*/  LOP3.LUT R13, R7, 0x7ffc, RZ, 0xc0, !PT ;  /* 0x00007ffc070d7812 */ /* 0x000fe200078ec0ff */
[----:B------:R-:W-:-:S07]  /*5750*/  IMAD.MOV.U32 R7, RZ, RZ, RZ ;  /* 0x000000ffff077224 */ /* 0x000fce00078e00ff */
.L_x_201:
        /* <DEDUP_REMOVED lines=16> */
.L_x_194:
[----:B------:R-:W-:Y:S05]  /*5860*/  BSYNC.RECONVERGENT B2 ;  /* 0x0000000000027941 */ /* 0x000fea0003800200 */
.L_x_193:
        /* <DEDUP_REMOVED lines=9> */
.L_x_196:
[----:B------:R-:W-:Y:S05]  /*5900*/  BSYNC.RECONVERGENT B2 ;  /* 0x0000000000027941 */ /* 0x000fea0003800200 */
.L_x_195:
        /* <DEDUP_REMOVED lines=9> */
.L_x_198:
[----:B------:R-:W-:Y:S05]  /*59a0*/  BSYNC.RECONVERGENT B2 ;  /* 0x0000000000027941 */ /* 0x000fea0003800200 */
.L_x_197:
        /* <DEDUP_REMOVED lines=9> */
.L_x_200:
[----:B------:R-:W-:Y:S05]  /*5a40*/  BSYNC.RECONVERGENT B2 ;  /* 0x0000000000027941 */ /* 0x000fea0003800200 */
.L_x_199:
[----:B------:R-:W-:-:S05]  /*5a50*/  VIADD R7, R7, 0x4 ;  /* 0x0000000407077836 */ /* 0x000fca0000000000 */
[----:B------:R-:W-:-:S13]  /*5a60*/  ISETP.NE.AND P0, PT, R7, R13, PT ;  /* 0x0000000d0700720c */ /* 0x000fda0003f05270 */
[----:B------:R-:W-:Y:S05]  /*5a70*/  @P0 BRA `(.L_x_201) ;  /* 0xfffffffc00380947 */ /* 0x000fea000383ffff */
.L_x_192:
[----:B------:R-:W-:Y:S05]  /*5a80*/  BSYNC.RECONVERGENT B1 ;  /* 0x0000000000017941 */ /* 0x000fea0003800200 */
.L_x_191:
        /* <DEDUP_REMOVED lines=12> */
.L_x_203:
[----:B------:R-:W-:Y:S05]  /*5b50*/  BSYNC.RECONVERGENT B1 ;  /* 0x0000000000017941 */ /* 0x000fea0003800200 */
.L_x_202:
[----:B------:R-:W-:Y:S05]  /*5b60*/  @!P3 BRA `(.L_x_161) ;  /* 0x00000000005cb947 */ /* 0x000fea0003800000 */
[C---:B01234-:R-:W-:Y:S01]  /*5b70*/  VIADD R8, R13.reuse, 0x1 ;  /* 0x000000010d087836 */ /* 0x05ffe20000000000 */
[----:B------:R-:W-:Y:S01]  /*5b80*/  BSSY.RECONVERGENT B1, `(.L_x_204) ;  /* 0x000000d000017945 */ /* 0x000fe20003800200 */
[----:B------:R-:W-:-:S03]  /*5b90*/  VIADD R10, R13, 0x2 ;  /* 0x000000020d0a7836 */ /* 0x000fc60000000000 */
        /* <DEDUP_REMOVED lines=11> */
.L_x_205:
[----:B------:R-:W-:Y:S05]  /*5c50*/  BSYNC.RECONVERGENT B1 ;  /* 0x0000000000017941 */ /* 0x000fea0003800200 */
.L_x_204:
        /* <DEDUP_REMOVED lines=8> */
.L_x_161:
[----:B------:R-:W-:Y:S05]  /*5ce0*/  BSYNC.RECONVERGENT B4 ;  /* 0x0000000000047941 */ /* 0x000fea0003800200 */
.L_x_160:
[----:B------:R-:W-:Y:S05]  /*5cf0*/  @P1 BRA `(.L_x_206) ;  /* 0xffffffe400d41947 */ /* 0x000fea000383ffff */
[----:B------:R-:W-:Y:S05]  /*5d00*/  BSYNC.RECONVERGENT B0 ;  /* 0x0000000000007941 */ /* 0x000fea0003800200 */
.L_x_144:
        /* <DEDUP_REMOVED lines=8> */
[----:B------:R-:W4:Y:S04]  /*5d90*/  LD.E.U16 R3, desc[UR6][R54.64+0x8] ;  /* 0x0000080636037980 */ /* 0x000f28000c101500 */
[----:B-123--:R-:W4:Y:S04]  /*5da0*/  LDG.E.64 R32, desc[UR4][R60.64] ;  /* 0x000000043c207981 */ /* 0x00ef28000c1e1b00 */
[----:B----4-:R1:W-:Y:S04]  /*5db0*/  ST.E.U16 desc[UR4][R32.64+0x8], R3 ;  /* 0x0000080320007985 */ /* 0x0103e8000c101504 */
[----:B-----5:R-:W2:Y:S04]  /*5dc0*/  LD.E.U8 R5, desc[UR6][R54.64+0x18] ;  /* 0x0000180636057980 */ /* 0x020ea8000c101100 */
[----:B--2---:R1:W-:Y:S04]  /*5dd0*/  ST.E.U8 desc[UR4][R32.64+0x18], R5 ;  /* 0x0000180520007985 */ /* 0x0043e8000c101104 */
[----:B------:R-:W2:Y:S01]  /*5de0*/  LD.E.U16 R0, desc[UR6][R54.64+0x8] ;  /* 0x0000080636007980 */ /* 0x000ea2000c101500 */
[----:B------:R-:W-:Y:S01]  /*5df0*/  BSSY.RECONVERGENT B1, `(.L_x_209) ;  /* 0x000002e000017945 */ /* 0x000fe20003800200 */
[----:B--2---:R-:W-:-:S04]  /*5e00*/  PRMT R4, R0, 0x9910, RZ ;  /* 0x0000991000047816 */ /* 0x004fc800000000ff */
[----:B------:R-:W-:-:S13]  /*5e10*/  ISETP.GE.AND P0, PT, R4, 0x1, PT ;  /* 0x000000010400780c */ /* 0x000fda0003f06270 */
[----:B-1----:R-:W-:Y:S05]  /*5e20*/  @!P0 BRA `(.L_x_210) ;  /* 0x0000000000a88947 */ /* 0x002fea0003800000 */
[----:B------:R-:W-:-:S07]  /*5e30*/  IMAD.MOV.U32 R3, RZ, RZ, RZ ;  /* 0x000000ffff037224 */ /* 0x000fce00078e00ff */
.L_x_214:
[----:B------:R-:W-:Y:S01]  /*5e40*/  PRMT R4, R0, 0x9910, RZ ;  /* 0x0000991000047816 */ /* 0x000fe200000000ff */
[----:B------:R-:W-:Y:S03]  /*5e50*/  BSSY.RECONVERGENT B2, `(.L_x_211) ;  /* 0x0000023000027945 */ /* 0x000fe60003800200 */
[----:B------:R-:W-:-:S13]  /*5e60*/  ISETP.GE.AND P0, PT, R4, 0x1, PT ;  /* 0x000000010400780c */ /* 0x000fda0003f06270 */
[----:B------:R-:W-:Y:S05]  /*5e70*/  @!P0 BRA `(.L_x_212) ;  /* 0x0000000000808947 */ /* 0x000fea0003800000 */
[----:B------:R-:W-:Y:S01]  /*5e80*/  BSSY.RECONVERGENT B3, `(.L_x_212) ;  /* 0x000001f000037945 */ /* 0x000fe20003800200 */
[----:B------:R-:W-:-:S07]  /*5e90*/  IMAD.MOV.U32 R35, RZ, RZ, RZ ;  /* 0x000000ffff237224 */ /* 0x000fce00078e00ff */
.L_x_213:
[----:B------:R-:W-:Y:S02]  /*5ea0*/  R2UR UR4, R70 ;  /* 0x00000000460472ca */ /* 0x000fe400000e0000 */
[----:B------:R-:W-:-:S13]  /*5eb0*/  R2UR UR5, R71 ;  /* 0x00000000470572ca */ /* 0x000fda00000e0000 */
[----:B------:R-:W2:Y:S01]  /*5ec0*/  LD.E.64 R4, desc[UR4][R54.64] ;  /* 0x0000000436047980 */ /* 0x000ea2000c101b00 */
[----:B------:R-:W-:Y:S02]  /*5ed0*/  R2UR UR6, R70 ;  /* 0x00000000460672ca */ /* 0x000fe400000e0000 */
[----:B------:R-:W-:-:S13]  /*5ee0*/  R2UR UR7, R71 ;  /* 0x00000000470772ca */ /* 0x000fda00000e0000 */
[----:B0-----:R-:W3:Y:S01]  /*5ef0*/  LD.E.64 R6, desc[UR6][R32.64] ;  /* 0x0000000620067980 */ /* 0x001ee2000c101b00 */
        /* <DEDUP_REMOVED lines=22> */
[----:B-1----:R-:W-:Y:S05]  /*6060*/  @!P0 BRA `(.L_x_213) ;  /* 0xfffffffc008c8947 */ /* 0x002fea000383ffff */
[----:B------:R-:W-:Y:S05]  /*6070*/  BSYNC.RECONVERGENT B3 ;  /* 0x0000000000037941 */ /* 0x000fea0003800200 */
.L_x_212:
[----:B------:R-:W-:Y:S05]  /*6080*/  BSYNC.RECONVERGENT B2 ;  /* 0x0000000000027941 */ /* 0x000fea0003800200 */
.L_x_211:
[----:B------:R-:W-:Y:S01]  /*6090*/  VIADD R3, R3, 0x1 ;  /* 0x0000000103037836 */ /* 0x000fe20000000000 */
[----:B------:R-:W-:-:S04]  /*60a0*/  PRMT R4, R0, 0x9910, RZ ;  /* 0x0000991000047816 */ /* 0x000fc800000000ff */
[----:B------:R-:W-:-:S13]  /*60b0*/  ISETP.GE.AND P0, PT, R3, R4, PT ;  /* 0x000000040300720c */ /* 0x000fda0003f06270 */
[----:B------:R-:W-:Y:S05]  /*60c0*/  @!P0 BRA `(.L_x_214) ;  /* 0xfffffffc005c8947 */ /* 0x000fea000383ffff */
.L_x_210:
[----:B------:R-:W-:Y:S05]  /*60d0*/  BSYNC.RECONVERGENT B1 ;  /* 0x0000000000017941 */ /* 0x000fea0003800200 */
.L_x_209:
[----:B------:R-:W-:Y:S02]  /*60e0*/  R2UR UR4, R70 ;  /* 0x00000000460472ca */ /* 0x000fe400000e0000 */
[----:B------:R-:W-:-:S13]  /*60f0*/  R2UR UR5, R71 ;  /* 0x00000000470572ca */ /* 0x000fda00000e0000 */
[----:B------:R-:W2:Y:S01]  /*6100*/  LDG.E.64 R4, desc[UR4][R60.64] ;  /* 0x000000043c047981 */ /* 0x000ea2000c1e1b00 */
[----:B------:R-:W-:-:S05]  /*6110*/  IMAD.MOV.U32 R0, RZ, RZ, 0x31 ;  /* 0x00000031ff007424 */ /* 0x000fca00078e00ff */
[----:B--2---:R1:W-:Y:S02]  /*6120*/  ST.E.U8 desc[UR4][R4.64+0x18], R0 ;  /* 0x0000180004007985 */ /* 0x0043e4000c101104 */
.L_x_208:
[----:B------:R-:W-:Y:S05]  /*6130*/  BSYNC.RECONVERGENT B0 ;  /* 0x0000000000007941 */ /* 0x000fea0003800200 */
.L_x_207:
        /* <DEDUP_REMOVED lines=9> */
[----:B-1---5:R-:W-:Y:S01]  /*61d0*/  IMAD.MOV.U32 R4, RZ, RZ, R54 ;  /* 0x000000ffff047224 */ /* 0x022fe200078e0036 */
[----:B------:R-:W-:Y:S01]  /*61e0*/  MOV R20, 0x6280 ;  /* 0x0000628000147802 */ /* 0x000fe20000000f00 */
[----:B------:R-:W-:Y:S02]  /*61f0*/  IMAD.MOV.U32 R5, RZ, RZ, R55 ;  /* 0x000000ffff057224 */ /* 0x000fe400078e0037 */
[----:B--23--:R-:W-:Y:S02]  /*6200*/  IMAD.MOV.U32 R8, RZ, RZ, R26 ;  /* 0x000000ffff087224 */ /* 0x00cfe400078e001a */
        /* <DEDUP_REMOVED lines=8> */
.L_x_215:
[----:B-1----:R-:W-:Y:S01]  /*6290*/  MOV R0, 0x0 ;  /* 0x0000000000007802 */ /* 0x002fe20000000f00 */
[----:B------:R1:W-:Y:S01]  /*62a0*/  STL [R1], R16 ;  /* 0x0000001001007387 */ /* 0x0003e20000100800 */
[----:B------:R-:W1:Y:S01]  /*62b0*/  LDCU.64 UR4, c[0x4][0x18] ;  /* 0x01000300ff0477ac */ /* 0x000e620008000a00 */
[----:B------:R-:W-:Y:S01]  /*62c0*/  IMAD.MOV.U32 R6, RZ, RZ, R24 ;  /* 0x000000ffff067224 */ /* 0x000fe200078e0018 */
[----:B0-234-:R0:W2:Y:S01]  /*62d0*/  LDC.64 R8, c[0x4][R0] ;  /* 0x0100000000087b82 */ /* 0x01d0a20000000a00 */
[----:B------:R-:W-:Y:S02]  /*62e0*/  IMAD.MOV.U32 R7, RZ, RZ, R23 ;  /* 0x000000ffff077224 */ /* 0x000fe400078e0017 */
[----:B-1---5:R-:W-:Y:S02]  /*62f0*/  IMAD.U32 R4, RZ, RZ, UR4 ;  /* 0x00000004ff047e24 */ /* 0x022fe4000f8e00ff */
[----:B0-----:R-:W-:-:S07]  /*6300*/  IMAD.U32 R5, RZ, RZ, UR5 ;  /* 0x00000005ff057e24 */ /* 0x001fce000f8e00ff */
[----:B------:R-:W-:-:S07]  /*6310*/  LEPC R20, `(.L_x_216) ;  /* 0x000000001014794e */ /* 0x000fce0000000000 */
[----:B--2---:R-:W-:Y:S05]  /*6320*/  CALL.ABS.NOINC R8 ;  /* 0x0000000008007343 */ /* 0x004fea0003c00000 */
.L_x_216:
[----:B------:R-:W-:Y:S02]  /*6330*/  R2UR UR4, R70 ;  /* 0x00000000460472ca */ /* 0x000fe400000e0000 */
[----:B------:R-:W-:-:S13]  /*6340*/  R2UR UR5, R71 ;  /* 0x00000000470572ca */ /* 0x000fda00000e0000 */
[----:B------:R-:W2:Y:S02]  /*6350*/  LD.E.U16 R0, desc[UR4][R62.64+0x8] ;  /* 0x000008043e007980 */ /* 0x000ea4000c101500 */
[----:B--2---:R-:W-:-:S04]  /*6360*/  PRMT R3, R0, 0x9910, RZ ;  /* 0x0000991000037816 */ /* 0x004fc800000000ff */
[----:B------:R-:W-:-:S13]  /*6370*/  ISETP.GE.AND P0, PT, R3, 0x1, PT ;  /* 0x000000010300780c */ /* 0x000fda0003f06270 */
[----:B------:R-:W-:Y:S05]  /*6380*/  @!P0 BRA `(.L_x_143) ;  /* 0x0000000000888947 */ /* 0x000fea0003800000 */
[----:B------:R-:W-:-:S07]  /*6390*/  IMAD.MOV.U32 R45, RZ, RZ, RZ ;  /* 0x000000ffff2d7224 */ /* 0x000fce00078e00ff */
.L_x_220:
[----:B------:R-:W-:Y:S01]  /*63a0*/  PRMT R3, R0, 0x9910, RZ ;  /* 0x0000991000037816 */ /* 0x000fe200000000ff */
[----:B------:R-:W-:Y:S03]  /*63b0*/  BSSY.RECONVERGENT B8, `(.L_x_217) ;  /* 0x000001b000087945 */ /* 0x000fe60003800200 */
[----:B------:R-:W-:-:S13]  /*63c0*/  ISETP.GE.AND P0, PT, R3, 0x1, PT ;  /* 0x000000010300780c */ /* 0x000fda0003f06270 */
[----:B------:R-:W-:Y:S05]  /*63d0*/  @!P0 BRA `(.L_x_218) ;  /* 0x0000000000608947 */ /* 0x000fea0003800000 */
[----:B------:R-:W-:Y:S01]  /*63e0*/  BSSY.RECONVERGENT B9, `(.L_x_218) ;  /* 0x0000017000097945 */ /* 0x000fe20003800200 */
[----:B------:R-:W-:-:S07]  /*63f0*/  IMAD.MOV.U32 R44, RZ, RZ, RZ ;  /* 0x000000ffff2c7224 */ /* 0x000fce00078e00ff */
.L_x_219:
        /* <DEDUP_REMOVED lines=22> */
.L_x_218:
[----:B------:R-:W-:Y:S05]  /*6560*/  BSYNC.RECONVERGENT B8 ;  /* 0x0000000000087941 */ /* 0x000fea0003800200 */
.L_x_217:
[----:B------:R-:W-:Y:S01]  /*6570*/  VIADD R45, R45, 0x1 ;  /* 0x000000012d2d7836 */ /* 0x000fe20000000000 */
[----:B------:R-:W-:-:S04]  /*6580*/  PRMT R4, R0, 0x9910, RZ ;  /* 0x0000991000047816 */ /* 0x000fc800000000ff */
[----:B------:R-:W-:-:S13]  /*6590*/  ISETP.GE.AND P0, PT, R45, R4, PT ;  /* 0x000000042d00720c */ /* 0x000fda0003f06270 */
[----:B------:R-:W-:Y:S05]  /*65a0*/  @!P0 BRA `(.L_x_220) ;  /* 0xfffffffc007c8947 */ /* 0x000fea000383ffff */
.L_x_143:
[----:B------:R-:W-:Y:S05]  /*65b0*/  BSYNC.RECONVERGENT B6 ;  /* 0x0000000000067941 */ /* 0x000fea0003800200 */
.L_x_142:
[----:B------:R-:W-:Y:S02]  /*65c0*/  R2UR UR4, R70 ;  /* 0x00000000460472ca */ /* 0x000fe400000e0000 */
[----:B------:R-:W-:-:S13]  /*65d0*/  R2UR UR5, R71 ;  /* 0x00000000470572ca */ /* 0x000fda00000e0000 */
[----:B-1---5:R-:W2:Y:S01]  /*65e0*/  LD.E.U16 R5, desc[UR4][R52.64+0x8] ;  /* 0x0000080434057980 */ /* 0x022ea2000c101500 */
        /* <DEDUP_REMOVED lines=9> */
[----:B-1----:R-:W-:Y:S05]  /*6680*/  @!P0 BRA `(.L_x_222) ;  /* 0x0000000000bc8947 */ /* 0x002fea0003800000 */
[----:B------:R-:W-:Y:S01]  /*6690*/  BSSY.RECONVERGENT B1, `(.L_x_223) ;  /* 0x000002b000017945 */ /* 0x000fe20003800200 */
[----:B------:R-:W-:-:S07]  /*66a0*/  IMAD.MOV.U32 R3, RZ, RZ, RZ ;  /* 0x000000ffff037224 */ /* 0x000fce00078e00ff */
.L_x_227:
[----:B------:R-:W-:Y:S01]  /*66b0*/  PRMT R4, R0, 0x9910, RZ ;  /* 0x0000991000047816 */ /* 0x000fe200000000ff */
[----:B------:R-:W-:Y:S03]  /*66c0*/  BSSY.RECONVERGENT B2, `(.L_x_224) ;  /* 0x0000023000027945 */ /* 0x000fe60003800200 */
[----:B------:R-:W-:-:S13]  /*66d0*/  ISETP.GE.AND P0, PT, R4, 0x1, PT ;  /* 0x000000010400780c */ /* 0x000fda0003f06270 */
[----:B------:R-:W-:Y:S05]  /*66e0*/  @!P0 BRA `(.L_x_225) ;  /* 0x0000000000808947 */ /* 0x000fea0003800000 */
[----:B------:R-:W-:Y:S01]  /*66f0*/  BSSY.RECONVERGENT B3, `(.L_x_225) ;  /* 0x000001f000037945 */ /* 0x000fe20003800200 */
[----:B0--3--:R-:W-:-:S07]  /*6700*/  IMAD.MOV.U32 R15, RZ, RZ, RZ ;  /* 0x000000ffff0f7224 */ /* 0x009fce00078e00ff */
.L_x_226:
[----:B------:R-:W-:Y:S02]  /*6710*/  R2UR UR4, R70 ;  /* 0x00000000460472ca */ /* 0x000fe400000e0000 */
[----:B------:R-:W-:-:S13]  /*6720*/  R2UR UR5, R71 ;  /* 0x00000000470572ca */ /* 0x000fda00000e0000 */
[----:B------:R-:W2:Y:S01]  /*6730*/  LD.E.64 R4, desc[UR4][R52.64] ;  /* 0x0000000434047980 */ /* 0x000ea2000c101b00 */
[----:B------:R-:W-:Y:S02]  /*6740*/  R2UR UR6, R70 ;  /* 0x00000000460672ca */ /* 0x000fe400000e0000 */
[----:B------:R-:W-:-:S13]  /*6750*/  R2UR UR7, R71 ;  /* 0x00000000470772ca */ /* 0x000fda00000e0000 */
[----:B----4-:R-:W3:Y:S01]  /*6760*/  LD.E.64 R6, desc[UR6][R54.64] ;  /* 0x0000000636067980 */ /* 0x010ee2000c101b00 */
        /* <DEDUP_REMOVED lines=24> */
.L_x_225:
[----:B------:R-:W-:Y:S05]  /*68f0*/  BSYNC.RECONVERGENT B2 ;  /* 0x0000000000027941 */ /* 0x000fea0003800200 */
.L_x_224:
[----:B------:R-:W-:Y:S01]  /*6900*/  VIADD R3, R3, 0x1 ;  /* 0x0000000103037836 */ /* 0x000fe20000000000 */
[----:B------:R-:W-:-:S04]  /*6910*/  PRMT R4, R0, 0x9910, RZ ;  /* 0x0000991000047816 */ /* 0x000fc800000000ff */
[----:B------:R-:W-:-:S13]  /*6920*/  ISETP.GE.AND P0, PT, R3, R4, PT ;  /* 0x000000040300720c */ /* 0x000fda0003f06270 */
[----:B------:R-:W-:Y:S05]  /*6930*/  @!P0 BRA `(.L_x_227) ;  /* 0xfffffffc005c8947 */ /* 0x000fea000383ffff */
[----:B------:R-:W-:Y:S05]  /*6940*/  BSYNC.RECONVERGENT B1 ;  /* 0x0000000000017941 */ /* 0x000fea0003800200 */
.L_x_223:
[----:B------:R-:W-:Y:S02]  /*6950*/  R2UR UR4, R70 ;  /* 0x00000000460472ca */ /* 0x000fe400000e0000 */
[----:B------:R-:W-:-:S13]  /*6960*/  R2UR UR5, R71 ;  /* 0x00000000470572ca */ /* 0x000fda00000e0000 */
[----:B------:R1:W5:Y:S02]  /*6970*/  LD.E.U16 R5, desc[UR4][R54.64+0x8] ;  /* 0x0000080436057980 */ /* 0x000364000c101500 */
.L_x_222:
[----:B------:R-:W-:Y:S05]  /*6980*/  BSYNC.RECONVERGENT B0 ;  /* 0x0000000000007941 */ /* 0x000fea0003800200 */
.L_x_221:
[----:B------:R-:W-:Y:S01]  /*6990*/  VIADD R39, R39, 0x1 ;  /* 0x0000000127277836 */ /* 0x000fe20000000000 */
[----:B-----5:R-:W-:-:S04]  /*69a0*/  PRMT R0, R5, 0x9910, RZ ;  /* 0x0000991005007816 */ /* 0x020fc800000000ff */
[----:B------:R-:W-:-:S13]  /*69b0*/  ISETP.GE.AND P0, PT, R39, R0, PT ;  /* 0x000000002700720c */ /* 0x000fda0003f06270 */
[----:B------:R-:W-:Y:S05]  /*69c0*/  @!P0 BRA `(.L_x_228) ;  /* 0xffffffd800888947 */ /* 0x000fea000383ffff */
[----:B------:R-:W-:Y:S05]  /*69d0*/  BSYNC.RECONVERGENT B7 ;  /* 0x0000000000077941 */ /* 0x000fea0003800200 */
.L_x_141:
[----:B------:R-:W-:Y:S05]  /*69e0*/  BRA `(.L_x_14) ;  /* 0x0000000000207947 */ /* 0x000fea0003800000 */
.L_x_13:
[----:B------:R-:W-:Y:S01]  /*69f0*/  MOV R0, 0x0 ;  /* 0x0000000000007802 */ /* 0x000fe20000000f00 */
[----:B------:R-:W0:Y:S01]  /*6a00*/  LDCU.64 UR4, c[0x4][0x20] ;  /* 0x01000400ff0477ac */ /* 0x000e220008000a00 */
[----:B------:R-:W-:Y:S02]  /*6a10*/  CS2R R6, SRZ ;  /* 0x0000000000067805 */ /* 0x000fe4000001ff00 */
[----:B------:R1:W2:Y:S01]  /*6a20*/  LDC.64 R2, c[0x4][R0] ;  /* 0x0100000000027b82 */ /* 0x0002a20000000a00 */
[----:B0-----:R-:W-:Y:S02]  /*6a30*/  IMAD.U32 R4, RZ, RZ, UR4 ;  /* 0x00000004ff047e24 */ /* 0x001fe4000f8e00ff */
[----:B-1----:R-:W-:-:S07]  /*6a40*/  IMAD.U32 R5, RZ, RZ, UR5 ;  /* 0x00000005ff057e24 */ /* 0x002fce000f8e00ff */
[----:B------:R-:W-:-:S07]  /*6a50*/  LEPC R20, `(.L_x_14) ;  /* 0x000000001014794e */ /* 0x000fce0000000000 */
[----:B--2---:R-:W-:Y:S05]  /*6a60*/  CALL.ABS.NOINC R2 ;  /* 0x0000000002007343 */ /* 0x004fea0003c00000 */
.L_x_14:
[----:B------:R-:W-:Y:S05]  /*6a70*/  BSYNC.RECONVERGENT B11 ;  /* 0x00000000000b7941 */ /* 0x000fea0003800200 */
.L_x_0:
[----:B------:R-:W3:Y:S01]  /*6a80*/  LDL R20, [R1+0x24] ;  /* 0x0000240001147983 */ /* 0x000ee20000100800 */
[----:B------:R2:W-:Y:S05]  /*6a90*/  BMOV.32 B6, R27 ;  /* 0x0000001b06007356 */ /* 0x0005ea0000000000 */
[----:B------:R-:W3:Y:S01]  /*6aa0*/  LDL R21, [R1+0x28] ;  /* 0x0000280001157983 */ /* 0x000ee20000100800 */
[----:B------:R5:W-:Y:S05]  /*6ab0*/  BMOV.32 B7, R28 ;  /* 0x0000001c07007356 */ /* 0x000bea0000000000 */
[----:B------:R0:W-:Y:S05]  /*6ac0*/  BMOV.32 B8, R29 ;  /* 0x0000001d08007356 */ /* 0x0001ea0000000000 */
[----:B------:R1:W-:Y:S05]  /*6ad0*/  BMOV.32 B9, R30 ;  /* 0x0000001e09007356 */ /* 0x0003ea0000000000 */
[----:B------:R4:W-:Y:S05]  /*6ae0*/  BMOV.32 B10, R31 ;  /* 0x0000001f0a007356 */ /* 0x0009ea0000000000 */
[----:B------:R4:W-:Y:S05]  /*6af0*/  BMOV.32 B11, R36 ;  /* 0x000000240b007356 */ /* 0x0009ea0000000000 */
[----:B------:R-:W3:Y:S04]  /*6b00*/  LDL R2, [R1+0x10] ;  /* 0x0000100001027983 */ /* 0x000ee80000100800 */
        /* <DEDUP_REMOVED lines=9> */
[----:B--2---:R-:W3:Y:S04]  /*6ba0*/  LDL R27, [R1+0x40] ;  /* 0x00004000011b7983 */ /* 0x004ee80000100800 */
[----:B-----5:R-:W3:Y:S04]  /*6bb0*/  LDL R28, [R1+0x44] ;  /* 0x00004400011c7983 */ /* 0x020ee80000100800 */
[----:B0-----:R-:W3:Y:S04]  /*6bc0*/  LDL R29, [R1+0x48] ;  /* 0x00004800011d7983 */ /* 0x001ee80000100800 */
[----:B-1----:R-:W3:Y:S04]  /*6bd0*/  LDL R30, [R1+0x4c] ;  /* 0x00004c00011e7983 */ /* 0x002ee80000100800 */
[----:B----4-:R-:W3:Y:S04]  /*6be0*/  LDL R31, [R1+0x50] ;  /* 0x00005000011f7983 */ /* 0x010ee80000100800 */
        /* <DEDUP_REMOVED lines=21> */
[----:B------:R0:W3:Y:S02]  /*6d40*/  LDL R77, [R1+0xa8] ;  /* 0x0000a800014d7983 */ /* 0x0000e40000100800 */
[----:B0-----:R-:W-:Y:S01]  /*6d50*/  VIADD R1, R1, 0xb0 ;  /* 0x000000b001017836 */ /* 0x001fe20000000000 */
[----:B---3--:R-:W-:Y:S06]  /*6d60*/  RET.REL.NODEC R20 `(_Z7computeP4gridP4pathPS2_PS0_) ;  /* 0xffffff9014a47950 */ /* 0x008fec0003c3ffff */
.L_x_229:
[----:B------:R-:W-:-:S00]  /*6d70*/  BRA `(.L_x_229) ;  /* 0xfffffffc00fc7947 */ /* 0x000fc0000383ffff */
[----:B------:R-:W-:-:S00]  /*6d80*/  NOP ;  /* 0x0000000000007918 */ /* 0x000fc00000000000 */
[----:B------:R-:W-:-:S00]  /*6d90*/  NOP ;  /* 0x0000000000007918 */ /* 0x000fc00000000000 */
[----:B------:R-:W-:-:S00]  /*6da0*/  NOP ;  /* 0x0000000000007918 */ /* 0x000fc00000000000 */
[----:B------:R-:W-:-:S00]  /*6db0*/  NOP ;  /* 0x0000000000007918 */ /* 0x000fc00000000000 */
[----:B------:R-:W-:-:S00]  /*6dc0*/  NOP ;  /* 0x0000000000007918 */ /* 0x000fc00000000000 */
[----:B------:R-:W-:-:S00]  /*6dd0*/  NOP ;  /* 0x0000000000007918 */ /* 0x000fc00000000000 */
[----:B------:R-:W-:-:S00]  /*6de0*/  NOP ;  /* 0x0000000000007918 */ /* 0x000fc00000000000 */
[----:B------:R-:W-:-:S00]  /*6df0*/  NOP ;  /* 0x0000000000007918 */ /* 0x000fc00000000000 */
.L_x_246:


//--------------------- .nv.global.init           --------------------------
	.section	.nv.global.init,"aw",@progbits
.nv.global.init:
	.type		$str,@object
	.size		$str,($str$2 - $str)
$str:
        /*0000*/ 	.byte	0x65, 0x72, 0x72, 0x6f, 0x72, 0x21, 0x0a, 0x00
	.type		$str$2,@object
	.size		$str$2,($str$3 - $str$2)
$str$2:
        /*0008*/ 	.byte	0x4e, 0x65, 0x78, 0x74, 0x20, 0x50, 0x61, 0x74, 0x68, 0x20, 0x25, 0x64, 0x0a, 0x00
	.type		$str$3,@object
	.size		$str$3,($str$1 - $str$3)
$str$3:
        /*0016*/ 	.byte	0x4d, 0x65, 0x6d, 0x6f, 0x72, 0x79, 0x20, 0x41, 0x6c, 0x6c, 0x6f, 0x63, 0x61, 0x74, 0x69, 0x6f
        /*0026*/ 	.byte	0x6e, 0x20, 0x45, 0x72, 0x72, 0x6f, 0x72, 0x00
	.type		$str$1,@object
	.size		$str$1,(.L_1 - $str$1)
$str$1:
        /*002e*/ 	.byte	0x69, 0x6e, 0x64, 0x65, 0x78, 0x5b, 0x25, 0x30, 0x32, 0x64, 0x5d, 0x20, 0x62, 0x61, 0x73, 0x65
        /*003e*/ 	.byte	0x5b, 0x25, 0x64, 0x5d, 0x20, 0x72, 0x65, 0x63, 0x43, 0x6f, 0x75, 0x6e, 0x74, 0x20, 0x25, 0x64
        /*004e*/ 	.byte	0x0a, 0x00
.L_1:


//--------------------- .nv.shared.reserved.0     --------------------------
	.section	.nv.shared.reserved.0,"aw",@nobits
	.weak		__nv_reservedSMEM_offset_0_alias
	.size		__nv_reservedSMEM_offset_0_alias, 0, 64
	.other		__nv_reservedSMEM_offset_0_alias,@"STO_CUDA_RESERVED_SHARED STV_DEFAULT"
__nv_reservedSMEM_offset_0_alias:
	.zero		0
	.zero		64


//--------------------- .nv.constant0._Z7computeP4gridP4pathPS2_PS0_ --------------------------
	.section	.nv.constant0._Z7computeP4gridP4pathPS2_PS0_,"a",@progbits
	.sectionflags	@""
	.align	4
.nv.constant0._Z7computeP4gridP4pathPS2_PS0_:
	.zero		928


//--------------------- SYMBOLS --------------------------

	.type		.nv.reservedSmem.offset0,@object
	.size		.nv.reservedSmem.offset0,0x4
	.type		vprintf,@function
